//
// Generated by NVIDIA NVVM Compiler
//
// Compiler Build ID: CL-36424714
// Cuda compilation tools, release 13.0, V13.0.88
// Based on NVVM 20.0.0
//

.version 9.0
.target sm_100
.address_size 64

	// .globl	_Z17mandelbrot_kernelP4Vec3
.global .align 4 .b8 __cudart_i2opi_f[24] = {65, 144, 67, 60, 153, 149, 98, 219, 192, 221, 52, 245, 209, 87, 39, 252, 41, 21, 68, 78, 110, 131, 249, 162};

.visible .entry _Z17mandelbrot_kernelP4Vec3(
	.param .u64 .ptr .align 1 _Z17mandelbrot_kernelP4Vec3_param_0
)
{
	.local .align 4 .b8 	__local_depot0[28];
	.reg .b64 	%SP;
	.reg .b64 	%SPL;
	.reg .pred 	%p<26>;
	.reg .b32 	%r<127>;
	.reg .b32 	%f<110>;
	.reg .b64 	%rd<63>;
	.reg .b64 	%fd<7>;

	mov.u64 	%SPL, __local_depot0;
	ld.param.u64 	%rd24, [_Z17mandelbrot_kernelP4Vec3_param_0];
	cvta.to.global.u64 	%rd1, %rd24;
	add.u64 	%rd2, %SPL, 0;
	mov.u32 	%r47, %ctaid.x;
	mov.u32 	%r48, %ntid.x;
	mov.u32 	%r49, %tid.x;
	mad.lo.s32 	%r50, %r47, %r48, %r49;
	mov.u32 	%r51, %ctaid.y;
	mov.u32 	%r52, %ntid.y;
	mov.u32 	%r53, %tid.y;
	mad.lo.s32 	%r54, %r51, %r52, %r53;
	mov.u32 	%r55, %nctaid.x;
	mul.lo.s32 	%r56, %r55, %r48;
	mad.lo.s32 	%r1, %r56, %r54, %r50;
	add.s32 	%r57, %r50, -400;
	cvt.rn.f32.s32 	%f33, %r57;
	div.rn.f32 	%f1, %f33, 0f43480000;
	add.s32 	%r58, %r54, -300;
	cvt.rn.f32.s32 	%f34, %r58;
	div.rn.f32 	%f2, %f34, 0f43480000;
	mov.b32 	%r114, 0;
	mov.f32 	%f103, 0f00000000;
	mov.f32 	%f104, %f103;
	mov.f32 	%f105, %f103;
	mov.f32 	%f106, %f103;
$L__BB0_1:
	sub.f32 	%f35, %f104, %f103;
	add.f32 	%f7, %f1, %f35;
	add.f32 	%f36, %f106, %f106;
	fma.rn.f32 	%f105, %f36, %f105, %f2;
	add.s32 	%r3, %r114, 1;
	mul.f32 	%f104, %f7, %f7;
	mul.f32 	%f103, %f105, %f105;
	add.f32 	%f37, %f104, %f103;
	setp.lt.f32 	%p1, %f37, 0f40800000;
	setp.lt.u32 	%p2, %r114, 999;
	and.pred  	%p3, %p1, %p2;
	mov.u32 	%r114, %r3;
	mov.f32 	%f106, %f7;
	@%p3 bra 	$L__BB0_1;
	setp.ne.s32 	%p4, %r3, 1000;
	@%p4 bra 	$L__BB0_4;
	mul.wide.s32 	%rd52, %r1, 12;
	add.s64 	%rd53, %rd1, %rd52;
	mov.b32 	%r113, 0;
	st.global.u32 	[%rd53], %r113;
	st.global.u32 	[%rd53+4], %r113;
	st.global.u32 	[%rd53+8], %r113;
	bra.uni 	$L__BB0_29;
$L__BB0_4:
	cvt.rn.f32.u32 	%f38, %r3;
	div.rn.f32 	%f11, %f38, 0f447A0000;
	mul.f32 	%f12, %f11, 0f41C90FDB;
	mul.f32 	%f39, %f12, 0f3F22F983;
	cvt.rni.s32.f32 	%r118, %f39;
	cvt.rn.f32.s32 	%f40, %r118;
	fma.rn.f32 	%f41, %f40, 0fBFC90FDA, %f12;
	fma.rn.f32 	%f42, %f40, 0fB3A22168, %f41;
	fma.rn.f32 	%f107, %f40, 0fA7C234C5, %f42;
	abs.f32 	%f14, %f12;
	setp.ltu.f32 	%p5, %f14, 0f47CE4780;
	@%p5 bra 	$L__BB0_12;
	setp.neu.f32 	%p6, %f14, 0f7F800000;
	@%p6 bra 	$L__BB0_7;
	mov.f32 	%f45, 0f00000000;
	mul.rn.f32 	%f107, %f12, %f45;
	mov.b32 	%r118, 0;
	bra.uni 	$L__BB0_12;
$L__BB0_7:
	mov.b32 	%r5, %f12;
	shl.b32 	%r60, %r5, 8;
	or.b32  	%r6, %r60, -2147483648;
	mov.b64 	%rd56, 0;
	mov.b32 	%r115, 0;
	mov.u64 	%rd54, __cudart_i2opi_f;
	mov.u64 	%rd55, %rd2;
$L__BB0_8:
	.pragma "nounroll";
	ld.global.nc.u32 	%r61, [%rd54];
	mad.wide.u32 	%rd28, %r61, %r6, %rd56;
	shr.u64 	%rd56, %rd28, 32;
	st.local.u32 	[%rd55], %rd28;
	add.s32 	%r115, %r115, 1;
	add.s64 	%rd55, %rd55, 4;
	add.s64 	%rd54, %rd54, 4;
	setp.ne.s32 	%p7, %r115, 6;
	@%p7 bra 	$L__BB0_8;
	shr.u32 	%r62, %r5, 23;
	st.local.u32 	[%rd2+24], %rd56;
	and.b32  	%r9, %r62, 31;
	add.s32 	%r63, %r62, -128;
	shr.u32 	%r64, %r63, 5;
	mul.wide.u32 	%rd29, %r64, 4;
	sub.s64 	%rd9, %rd2, %rd29;
	ld.local.u32 	%r116, [%rd9+24];
	ld.local.u32 	%r117, [%rd9+20];
	setp.eq.s32 	%p8, %r9, 0;
	@%p8 bra 	$L__BB0_11;
	shf.l.wrap.b32 	%r116, %r117, %r116, %r9;
	ld.local.u32 	%r65, [%rd9+16];
	shf.l.wrap.b32 	%r117, %r65, %r117, %r9;
$L__BB0_11:
	shr.u32 	%r66, %r116, 30;
	shf.l.wrap.b32 	%r67, %r117, %r116, 2;
	shl.b32 	%r68, %r117, 2;
	shr.u32 	%r69, %r67, 31;
	add.s32 	%r118, %r69, %r66;
	shr.s32 	%r70, %r67, 31;
	xor.b32  	%r71, %r70, %r67;
	xor.b32  	%r72, %r70, %r68;
	cvt.u64.u32 	%rd30, %r71;
	shl.b64 	%rd31, %rd30, 32;
	cvt.u64.u32 	%rd32, %r72;
	or.b64  	%rd33, %rd31, %rd32;
	cvt.rn.f64.s64 	%fd1, %rd33;
	mul.f64 	%fd2, %fd1, 0d3BF921FB54442D19;
	cvt.rn.f32.f64 	%f43, %fd2;
	neg.f32 	%f44, %f43;
	setp.lt.s32 	%p9, %r67, 0;
	selp.f32 	%f107, %f44, %f43, %p9;
$L__BB0_12:
	add.s32 	%r74, %r118, 1;
	mul.rn.f32 	%f46, %f107, %f107;
	and.b32  	%r75, %r118, 1;
	setp.eq.b32 	%p10, %r75, 1;
	selp.f32 	%f47, %f107, 0f3F800000, %p10;
	fma.rn.f32 	%f48, %f46, %f47, 0f00000000;
	fma.rn.f32 	%f49, %f46, 0f37CBAC00, 0fBAB607ED;
	selp.f32 	%f50, 0fB94D4153, %f49, %p10;
	selp.f32 	%f51, 0f3C0885E4, 0f3D2AAABB, %p10;
	fma.rn.f32 	%f52, %f50, %f46, %f51;
	selp.f32 	%f53, 0fBE2AAAA8, 0fBEFFFFFF, %p10;
	fma.rn.f32 	%f54, %f52, %f46, %f53;
	fma.rn.f32 	%f55, %f54, %f48, %f47;
	and.b32  	%r76, %r74, 2;
	setp.eq.s32 	%p11, %r76, 0;
	mov.f32 	%f56, 0f00000000;
	sub.f32 	%f57, %f56, %f55;
	selp.f32 	%f58, %f55, %f57, %p11;
	add.f32 	%f18, %f58, 0f3F800000;
	mul.f32 	%f19, %f11, 0f42490FDB;
	mul.f32 	%f59, %f19, 0f3F22F983;
	cvt.rni.s32.f32 	%r122, %f59;
	cvt.rn.f32.s32 	%f60, %r122;
	fma.rn.f32 	%f61, %f60, 0fBFC90FDA, %f19;
	fma.rn.f32 	%f62, %f60, 0fB3A22168, %f61;
	fma.rn.f32 	%f108, %f60, 0fA7C234C5, %f62;
	abs.f32 	%f21, %f19;
	setp.ltu.f32 	%p12, %f21, 0f47CE4780;
	@%p12 bra 	$L__BB0_20;
	setp.neu.f32 	%p13, %f21, 0f7F800000;
	@%p13 bra 	$L__BB0_15;
	mov.f32 	%f65, 0f00000000;
	mul.rn.f32 	%f108, %f19, %f65;
	mov.b32 	%r122, 0;
	bra.uni 	$L__BB0_20;
$L__BB0_15:
	mov.b32 	%r19, %f19;
	shl.b32 	%r78, %r19, 8;
	or.b32  	%r20, %r78, -2147483648;
	mov.b64 	%rd59, 0;
	mov.b32 	%r119, 0;
	mov.u64 	%rd57, __cudart_i2opi_f;
	mov.u64 	%rd58, %rd2;
$L__BB0_16:
	.pragma "nounroll";
	ld.global.nc.u32 	%r79, [%rd57];
	mad.wide.u32 	%rd36, %r79, %r20, %rd59;
	shr.u64 	%rd59, %rd36, 32;
	st.local.u32 	[%rd58], %rd36;
	add.s32 	%r119, %r119, 1;
	add.s64 	%rd58, %rd58, 4;
	add.s64 	%rd57, %rd57, 4;
	setp.ne.s32 	%p14, %r119, 6;
	@%p14 bra 	$L__BB0_16;
	shr.u32 	%r80, %r19, 23;
	st.local.u32 	[%rd2+24], %rd59;
	and.b32  	%r23, %r80, 31;
	add.s32 	%r81, %r80, -128;
	shr.u32 	%r82, %r81, 5;
	mul.wide.u32 	%rd37, %r82, 4;
	sub.s64 	%rd16, %rd2, %rd37;
	ld.local.u32 	%r120, [%rd16+24];
	ld.local.u32 	%r121, [%rd16+20];
	setp.eq.s32 	%p15, %r23, 0;
	@%p15 bra 	$L__BB0_19;
	shf.l.wrap.b32 	%r120, %r121, %r120, %r23;
	ld.local.u32 	%r83, [%rd16+16];
	shf.l.wrap.b32 	%r121, %r83, %r121, %r23;
$L__BB0_19:
	shr.u32 	%r84, %r120, 30;
	shf.l.wrap.b32 	%r85, %r121, %r120, 2;
	shl.b32 	%r86, %r121, 2;
	shr.u32 	%r87, %r85, 31;
	add.s32 	%r122, %r87, %r84;
	shr.s32 	%r88, %r85, 31;
	xor.b32  	%r89, %r88, %r85;
	xor.b32  	%r90, %r88, %r86;
	cvt.u64.u32 	%rd38, %r89;
	shl.b64 	%rd39, %rd38, 32;
	cvt.u64.u32 	%rd40, %r90;
	or.b64  	%rd41, %rd39, %rd40;
	cvt.rn.f64.s64 	%fd3, %rd41;
	mul.f64 	%fd4, %fd3, 0d3BF921FB54442D19;
	cvt.rn.f32.f64 	%f63, %fd4;
	neg.f32 	%f64, %f63;
	setp.lt.s32 	%p16, %r85, 0;
	selp.f32 	%f108, %f64, %f63, %p16;
$L__BB0_20:
	add.s32 	%r92, %r122, 1;
	mul.rn.f32 	%f66, %f108, %f108;
	and.b32  	%r93, %r122, 1;
	setp.eq.b32 	%p17, %r93, 1;
	selp.f32 	%f67, %f108, 0f3F800000, %p17;
	fma.rn.f32 	%f68, %f66, %f67, 0f00000000;
	fma.rn.f32 	%f69, %f66, 0f37CBAC00, 0fBAB607ED;
	selp.f32 	%f70, 0fB94D4153, %f69, %p17;
	selp.f32 	%f71, 0f3C0885E4, 0f3D2AAABB, %p17;
	fma.rn.f32 	%f72, %f70, %f66, %f71;
	selp.f32 	%f73, 0fBE2AAAA8, 0fBEFFFFFF, %p17;
	fma.rn.f32 	%f74, %f72, %f66, %f73;
	fma.rn.f32 	%f75, %f74, %f68, %f67;
	and.b32  	%r94, %r92, 2;
	setp.eq.s32 	%p18, %r94, 0;
	mov.f32 	%f76, 0f00000000;
	sub.f32 	%f77, %f76, %f75;
	selp.f32 	%f78, %f75, %f77, %p18;
	add.f32 	%f25, %f78, 0f3F800000;
	mul.f32 	%f26, %f11, 0f4296CBE4;
	mul.f32 	%f79, %f26, 0f3F22F983;
	cvt.rni.s32.f32 	%r126, %f79;
	cvt.rn.f32.s32 	%f80, %r126;
	fma.rn.f32 	%f81, %f80, 0fBFC90FDA, %f26;
	fma.rn.f32 	%f82, %f80, 0fB3A22168, %f81;
	fma.rn.f32 	%f109, %f80, 0fA7C234C5, %f82;
	abs.f32 	%f28, %f26;
	setp.ltu.f32 	%p19, %f28, 0f47CE4780;
	@%p19 bra 	$L__BB0_28;
	setp.neu.f32 	%p20, %f28, 0f7F800000;
	@%p20 bra 	$L__BB0_23;
	mov.f32 	%f85, 0f00000000;
	mul.rn.f32 	%f109, %f26, %f85;
	mov.b32 	%r126, 0;
	bra.uni 	$L__BB0_28;
$L__BB0_23:
	mov.b32 	%r33, %f26;
	shl.b32 	%r96, %r33, 8;
	or.b32  	%r34, %r96, -2147483648;
	mov.b64 	%rd62, 0;
	mov.b32 	%r123, 0;
	mov.u64 	%rd60, __cudart_i2opi_f;
	mov.u64 	%rd61, %rd2;
$L__BB0_24:
	.pragma "nounroll";
	ld.global.nc.u32 	%r97, [%rd60];
	mad.wide.u32 	%rd44, %r97, %r34, %rd62;
	shr.u64 	%rd62, %rd44, 32;
	st.local.u32 	[%rd61], %rd44;
	add.s32 	%r123, %r123, 1;
	add.s64 	%rd61, %rd61, 4;
	add.s64 	%rd60, %rd60, 4;
	setp.ne.s32 	%p21, %r123, 6;
	@%p21 bra 	$L__BB0_24;
	shr.u32 	%r98, %r33, 23;
	st.local.u32 	[%rd2+24], %rd62;
	and.b32  	%r37, %r98, 31;
	add.s32 	%r99, %r98, -128;
	shr.u32 	%r100, %r99, 5;
	mul.wide.u32 	%rd45, %r100, 4;
	sub.s64 	%rd23, %rd2, %rd45;
	ld.local.u32 	%r124, [%rd23+24];
	ld.local.u32 	%r125, [%rd23+20];
	setp.eq.s32 	%p22, %r37, 0;
	@%p22 bra 	$L__BB0_27;
	shf.l.wrap.b32 	%r124, %r125, %r124, %r37;
	ld.local.u32 	%r101, [%rd23+16];
	shf.l.wrap.b32 	%r125, %r101, %r125, %r37;
$L__BB0_27:
	shr.u32 	%r102, %r124, 30;
	shf.l.wrap.b32 	%r103, %r125, %r124, 2;
	shl.b32 	%r104, %r125, 2;
	shr.u32 	%r105, %r103, 31;
	add.s32 	%r126, %r105, %r102;
	shr.s32 	%r106, %r103, 31;
	xor.b32  	%r107, %r106, %r103;
	xor.b32  	%r108, %r106, %r104;
	cvt.u64.u32 	%rd46, %r107;
	shl.b64 	%rd47, %rd46, 32;
	cvt.u64.u32 	%rd48, %r108;
	or.b64  	%rd49, %rd47, %rd48;
	cvt.rn.f64.s64 	%fd5, %rd49;
	mul.f64 	%fd6, %fd5, 0d3BF921FB54442D19;
	cvt.rn.f32.f64 	%f83, %fd6;
	neg.f32 	%f84, %f83;
	setp.lt.s32 	%p23, %r103, 0;
	selp.f32 	%f109, %f84, %f83, %p23;
$L__BB0_28:
	add.s32 	%r110, %r126, 1;
	mul.rn.f32 	%f86, %f109, %f109;
	and.b32  	%r111, %r126, 1;
	setp.eq.b32 	%p24, %r111, 1;
	selp.f32 	%f87, %f109, 0f3F800000, %p24;
	fma.rn.f32 	%f88, %f86, %f87, 0f00000000;
	fma.rn.f32 	%f89, %f86, 0f37CBAC00, 0fBAB607ED;
	selp.f32 	%f90, 0fB94D4153, %f89, %p24;
	selp.f32 	%f91, 0f3C0885E4, 0f3D2AAABB, %p24;
	fma.rn.f32 	%f92, %f90, %f86, %f91;
	selp.f32 	%f93, 0fBE2AAAA8, 0fBEFFFFFF, %p24;
	fma.rn.f32 	%f94, %f92, %f86, %f93;
	fma.rn.f32 	%f95, %f94, %f88, %f87;
	and.b32  	%r112, %r110, 2;
	setp.eq.s32 	%p25, %r112, 0;
	mov.f32 	%f96, 0f00000000;
	sub.f32 	%f97, %f96, %f95;
	selp.f32 	%f98, %f95, %f97, %p25;
	add.f32 	%f99, %f98, 0f3F800000;
	mul.f32 	%f100, %f99, 0f3F000000;
	mul.wide.s32 	%rd50, %r1, 12;
	add.s64 	%rd51, %rd1, %rd50;
	mul.f32 	%f101, %f18, 0f3F000000;
	st.global.f32 	[%rd51], %f101;
	mul.f32 	%f102, %f25, 0f3F000000;
	st.global.f32 	[%rd51+4], %f102;
	st.global.f32 	[%rd51+8], %f100;
$L__BB0_29:
	ret;

}


// ===== COMPILED SASS (sm_100) =====

	.target	sm_100

	.elftype	@"ET_EXEC"


//--------------------- .note.nv.tkinfo           --------------------------
	.section	.note.nv.tkinfo,"",@"SHT_NOTE"
	.sectionflags	@"SHF_NOTE_NV_TKINFO"
	.tkinfo
        /*0018*/ 	.word	0x00000002
        /*0030*/ 	.string	""
        /*0030*/ 	.string	"ptxas"
        /*0030*/ 	.string	"Cuda compilation tools, release 13.0, V13.0.88"
        /*0030*/ 	.string	"Build cuda_13.0.r13.0/compiler.36424714_0"
        /*0030*/ 	.string	"-arch sm_100 -m 64 "



//--------------------- .note.nv.cuinfo           --------------------------
	.section	.note.nv.cuinfo,"",@"SHT_NOTE"
	.sectionflags	@"SHF_NOTE_NV_CUINFO"
        /*0018*/ 	.short	0x0002
        /*001a*/ 	.short	0x0064
        /*001c*/ 	.short	0x0082
	.zero		2


//--------------------- .nv.info                  --------------------------
	.section	.nv.info,"",@"SHT_CUDA_INFO"
	.align	4


	//----- nvinfo : EIATTR_REGCOUNT
	.align		4
        /*0000*/ 	.byte	0x04, 0x2f
        /*0002*/ 	.short	(.L_2 - .L_1)
	.align		4
.L_1:
        /*0004*/ 	.word	index@(_Z17mandelbrot_kernelP4Vec3)
        /*0008*/ 	.word	0x00000014


	//----- nvinfo : EIATTR_FRAME_SIZE
	.align		4
.L_2:
        /*000c*/ 	.byte	0x04, 0x11
        /*000e*/ 	.short	(.L_4 - .L_3)
	.align		4
.L_3:
        /*0010*/ 	.word	index@($__internal_0_$__cuda_sm3x_div_rn_noftz_f32_slowpath)
        /*0014*/ 	.word	0x00000020


	//----- nvinfo : EIATTR_FRAME_SIZE
	.align		4
.L_4:
        /*0018*/ 	.byte	0x04, 0x11
        /*001a*/ 	.short	(.L_6 - .L_5)
	.align		4
.L_5:
        /*001c*/ 	.word	index@(_Z17mandelbrot_kernelP4Vec3)
        /*0020*/ 	.word	0x00000020


	//----- nvinfo : EIATTR_MIN_STACK_SIZE
	.align		4
.L_6:
        /*0024*/ 	.byte	0x04, 0x12
        /*0026*/ 	.short	(.L_8 - .L_7)
	.align		4
.L_7:
        /*0028*/ 	.word	index@(_Z17mandelbrot_kernelP4Vec3)
        /*002c*/ 	.word	0x00000020
.L_8:


//--------------------- .nv.compat                --------------------------
	.section	.nv.compat,"",@"SHT_CUDA_COMPAT_INFO"
	.align	4
        /*0000*/ 	.byte	0x02, 0x09, 0x00, 0x00, 0x02, 0x02, 0x01, 0x00, 0x02, 0x05, 0x05, 0x00, 0x03, 0x07, 0x01, 0x01
        /*0010*/ 	.byte	0x02, 0x03, 0x00, 0x00, 0x02, 0x06, 0x01, 0x00, 0x04, 0x0b, 0x08, 0x00, 0x01, 0x00, 0x00, 0x00
        /*0020*/ 	.byte	0x00, 0x00, 0x00, 0x00


//--------------------- .nv.info._Z17mandelbrot_kernelP4Vec3 --------------------------
	.section	.nv.info._Z17mandelbrot_kernelP4Vec3,"",@"SHT_CUDA_INFO"
	.sectionflags	@""
	.align	4


	//----- nvinfo : EIATTR_CUDA_API_VERSION
	.align		4
        /*0000*/ 	.byte	0x04, 0x37
        /*0002*/ 	.short	(.L_10 - .L_9)
.L_9:
        /*0004*/ 	.word	0x00000082


	//----- nvinfo : EIATTR_KPARAM_INFO
	.align		4
.L_10:
        /*0008*/ 	.byte	0x04, 0x17
        /*000a*/ 	.short	(.L_12 - .L_11)
.L_11:
        /*000c*/ 	.word	0x00000000
        /*0010*/ 	.short	0x0000
        /*0012*/ 	.short	0x0000
        /*0014*/ 	.byte	0x00, 0xf5, 0x21, 0x00


	//----- nvinfo : EIATTR_SPARSE_MMA_MASK
	.align		4
.L_12:
        /*0018*/ 	.byte	0x03, 0x50
        /*001a*/ 	.short	0x0000


	//----- nvinfo : EIATTR_MAXREG_COUNT
	.align		4
        /*001c*/ 	.byte	0x03, 0x1b
        /*001e*/ 	.short	0x00ff


	//----- nvinfo : EIATTR_MERCURY_ISA_VERSION
	.align		4
        /*0020*/ 	.byte	0x03, 0x5f
        /*0022*/ 	.short	0x0101


	//----- nvinfo : EIATTR_VRC_CTA_INIT_COUNT
	.align		4
        /*0024*/ 	.byte	0x02, 0x4a
	.zero		1
	.zero		1


	//----- nvinfo : EIATTR_EXIT_INSTR_OFFSETS
	.align		4
        /*0028*/ 	.byte	0x04, 0x1c
        /*002a*/ 	.short	(.L_14 - .L_13)


	//   ....[0]....
.L_13:
        /*002c*/ 	.word	0x00000480


	//   ....[1]....
        /*0030*/ 	.word	0x00001480


	//----- nvinfo : EIATTR_CRS_STACK_SIZE
	.align		4
.L_14:
        /*0034*/ 	.byte	0x04, 0x1e
        /*0036*/ 	.short	(.L_16 - .L_15)
.L_15:
        /*0038*/ 	.word	0x00000000


	//----- nvinfo : EIATTR_CBANK_PARAM_SIZE
	.align		4
.L_16:
        /*003c*/ 	.byte	0x03, 0x19
        /*003e*/ 	.short	0x0008


	//----- nvinfo : EIATTR_PARAM_CBANK
	.align		4
        /*0040*/ 	.byte	0x04, 0x0a
        /*0042*/ 	.short	(.L_18 - .L_17)
	.align		4
.L_17:
        /*0044*/ 	.word	index@(.nv.constant0._Z17mandelbrot_kernelP4Vec3)
        /*0048*/ 	.short	0x0380
        /*004a*/ 	.short	0x0008


	//----- nvinfo : EIATTR_SW_WAR
	.align		4
.L_18:
        /*004c*/ 	.byte	0x04, 0x36
        /*004e*/ 	.short	(.L_20 - .L_19)
.L_19:
        /*0050*/ 	.word	0x00000008
.L_20:


//--------------------- .nv.callgraph             --------------------------
	.section	.nv.callgraph,"",@"SHT_CUDA_CALLGRAPH"
	.align	4
	.sectionentsize	8
	.align		4
        /*0000*/ 	.word	0x00000000
	.align		4
        /*0004*/ 	.word	0xffffffff
	.align		4
        /*0008*/ 	.word	0x00000000
	.align		4
        /*000c*/ 	.word	0xfffffffe
	.align		4
        /*0010*/ 	.word	0x00000000
	.align		4
        /*0014*/ 	.word	0xfffffffd
	.align		4
        /*0018*/ 	.word	0x00000000
	.align		4
        /*001c*/ 	.word	0xfffffffc


//--------------------- .nv.constant4             --------------------------
	.section	.nv.constant4,"a",@progbits
	.align	8
	.align		8
.nv.constant4:
        /*0000*/ 	.dword	__cudart_i2opi_f


//--------------------- .text._Z17mandelbrot_kernelP4Vec3 --------------------------
	.section	.text._Z17mandelbrot_kernelP4Vec3,"ax",@progbits
	.align	128
        .global         _Z17mandelbrot_kernelP4Vec3
        .type           _Z17mandelbrot_kernelP4Vec3,@function
        .size           _Z17mandelbrot_kernelP4Vec3,(.L_x_29 - _Z17mandelbrot_kernelP4Vec3)
        .other          _Z17mandelbrot_kernelP4Vec3,@"STO_CUDA_ENTRY STV_DEFAULT"
_Z17mandelbrot_kernelP4Vec3:
.text._Z17mandelbrot_kernelP4Vec3:
[----:B------:R-:W0:Y:S01]  /*0000*/  LDC R1, c[0x0][0x37c] ;  /* 0x0000df00ff017b82 */ /* 0x000e220000000800 */
[----:B------:R-:W1:Y:S07]  /*0010*/  S2R R0, SR_TID.X ;  /* 0x0000000000007919 */ /* 0x000e6e0000002100 */
[----:B------:R-:W1:Y:S01]  /*0020*/  S2UR UR4, SR_CTAID.X ;  /* 0x00000000000479c3 */ /* 0x000e620000002500 */
[----:B------:R-:W-:Y:S01]  /*0030*/  IMAD.MOV.U32 R3, RZ, RZ, 0x3ba3d70a ;  /* 0x3ba3d70aff037424 */ /* 0x000fe200078e00ff */
[----:B------:R-:W-:Y:S01]  /*0040*/  BSSY.RECONVERGENT B0, `(.L_x_0) ;  /* 0x0000019000007945 */ /* 0x000fe20003800200 */
[----:B------:R-:W2:Y:S01]  /*0050*/  S2R R9, SR_TID.Y ;  /* 0x0000000000097919 */ /* 0x000ea20000002200 */
[----:B------:R-:W-:-:S02]  /*0060*/  IMAD.MOV.U32 R2, RZ, RZ, 0x43480000 ;  /* 0x43480000ff027424 */ /* 0x000fc400078e00ff */
[----:B0-----:R-:W-:Y:S02]  /*0070*/  VIADD R1, R1, 0xffffffe0 ;  /* 0xffffffe001017836 */ /* 0x001fe40000000000 */
[----:B------:R-:W1:Y:S01]  /*0080*/  LDC R7, c[0x0][0x360] ;  /* 0x0000d800ff077b82 */ /* 0x000e620000000800 */
[----:B------:R-:W-:-:S04]  /*0090*/  FFMA R2, R3, -R2, 1 ;  /* 0x3f80000003027423 */ /* 0x000fc80000000802 */
[----:B------:R-:W-:-:S03]  /*00a0*/  FFMA R3, R2, R3, 0.0049999998882412910461 ;  /* 0x3ba3d70a02037423 */ /* 0x000fc60000000003 */
[----:B------:R-:W2:Y:S08]  /*00b0*/  S2UR UR5, SR_CTAID.Y ;  /* 0x00000000000579c3 */ /* 0x000eb00000002600 */
[----:B------:R-:W2:Y:S01]  /*00c0*/  LDC R4, c[0x0][0x364] ;  /* 0x0000d900ff047b82 */ /* 0x000ea20000000800 */
[----:B------:R-:W0:Y:S01]  /*00d0*/  LDCU UR6, c[0x0][0x370] ;  /* 0x00006e00ff0677ac */ /* 0x000e220008000800 */
[----:B-1----:R-:W-:-:S04]  /*00e0*/  IMAD R5, R7, UR4, R0 ;  /* 0x0000000407057c24 */ /* 0x002fc8000f8e0200 */
[----:B------:R-:W-:-:S05]  /*00f0*/  VIADD R0, R5, 0xfffffe70 ;  /* 0xfffffe7005007836 */ /* 0x000fca0000000000 */
[----:B------:R-:W-:Y:S01]  /*0100*/  I2FP.F32.S32 R0, R0 ;  /* 0x0000000000007245 */ /* 0x000fe20000201400 */
[----:B0-----:R-:W-:-:S03]  /*0110*/  IMAD R2, R7, UR6, RZ ;  /* 0x0000000607027c24 */ /* 0x001fc6000f8e02ff */
[----:B------:R-:W0:Y:S01]  /*0120*/  FCHK P0, R0, 200 ;  /* 0x4348000000007902 */ /* 0x000e220000000000 */
[----:B------:R-:W-:Y:S01]  /*0130*/  FFMA R6, R0, R3, RZ ;  /* 0x0000000300067223 */ /* 0x000fe200000000ff */
[----:B--2---:R-:W-:-:S03]  /*0140*/  IMAD R4, R4, UR5, R9 ;  /* 0x0000000504047c24 */ /* 0x004fc6000f8e0209 */
[----:B------:R-:W-:Y:S01]  /*0150*/  FFMA R7, R6, -200, R0 ;  /* 0xc348000006077823 */ /* 0x000fe20000000000 */
[----:B------:R-:W-:-:S03]  /*0160*/  IMAD R5, R4, R2, R5 ;  /* 0x0000000204057224 */ /* 0x000fc600078e0205 */
[----:B------:R-:W-:Y:S01]  /*0170*/  FFMA R2, R3, R7, R6 ;  /* 0x0000000703027223 */ /* 0x000fe20000000006 */
[----:B0-----:R-:W-:Y:S06]  /*0180*/  @!P0 BRA `(.L_x_1) ;  /* 0x0000000000108947 */ /* 0x001fec0003800000 */
[----:B------:R-:W-:Y:S01]  /*0190*/  HFMA2 R3, -RZ, RZ, 3.640625, 0 ;  /* 0x43480000ff037431 */ /* 0x000fe200000001ff */
[----:B------:R-:W-:-:S07]  /*01a0*/  MOV R6, 0x1c0 ;  /* 0x000001c000067802 */ /* 0x000fce0000000f00 */
[----:B------:R-:W-:Y:S05]  /*01b0*/  CALL.REL.NOINC `($__internal_0_$__cuda_sm3x_div_rn_noftz_f32_slowpath) ;  /* 0x0000001000b47944 */ /* 0x000fea0003c00000 */
[----:B------:R-:W-:-:S07]  /*01c0*/  IMAD.MOV.U32 R2, RZ, RZ, R0 ;  /* 0x000000ffff027224 */ /* 0x000fce00078e0000 */
.L_x_1:
[----:B------:R-:W-:Y:S05]  /*01d0*/  BSYNC.RECONVERGENT B0 ;  /* 0x0000000000007941 */ /* 0x000fea0003800200 */
.L_x_0:
[----:B------:R-:W-:Y:S01]  /*01e0*/  IMAD.MOV.U32 R0, RZ, RZ, 0x3ba3d70a ;  /* 0x3ba3d70aff007424 */ /* 0x000fe200078e00ff */
[----:B------:R-:W-:Y:S01]  /*01f0*/  BSSY.RECONVERGENT B0, `(.L_x_2) ;  /* 0x000000f000007945 */ /* 0x000fe20003800200 */
[----:B------:R-:W-:Y:S02]  /*0200*/  IMAD.MOV.U32 R3, RZ, RZ, 0x43480000 ;  /* 0x43480000ff037424 */ /* 0x000fe400078e00ff */
[----:B------:R-:W-:Y:S02]  /*0210*/  VIADD R4, R4, 0xfffffed4 ;  /* 0xfffffed404047836 */ /* 0x000fe40000000000 */
[----:B------:R-:W-:-:S03]  /*0220*/  FFMA R7, R0, -R3, 1 ;  /* 0x3f80000000077423 */ /* 0x000fc60000000803 */
[----:B------:R-:W-:Y:S01]  /*0230*/  I2FP.F32.S32 R3, R4 ;  /* 0x0000000400037245 */ /* 0x000fe20000201400 */
[----:B------:R-:W-:-:S03]  /*0240*/  FFMA R0, R7, R0, 0.0049999998882412910461 ;  /* 0x3ba3d70a07007423 */ /* 0x000fc60000000000 */
[----:B------:R-:W0:Y:S01]  /*0250*/  FCHK P0, R3, 200 ;  /* 0x4348000003007902 */ /* 0x000e220000000000 */
[----:B------:R-:W-:-:S04]  /*0260*/  FFMA R4, R0, R3, RZ ;  /* 0x0000000300047223 */ /* 0x000fc800000000ff */
[----:B------:R-:W-:-:S04]  /*0270*/  FFMA R7, R4, -200, R3 ;  /* 0xc348000004077823 */ /* 0x000fc80000000003 */
[----:B------:R-:W-:Y:S01]  /*0280*/  FFMA R0, R0, R7, R4 ;  /* 0x0000000700007223 */ /* 0x000fe20000000004 */
[----:B0-----:R-:W-:Y:S06]  /*0290*/  @!P0 BRA `(.L_x_3) ;  /* 0x0000000000108947 */ /* 0x001fec0003800000 */
[----:B------:R-:W-:Y:S01]  /*02a0*/  MOV R0, R3 ;  /* 0x0000000300007202 */ /* 0x000fe20000000f00 */
[----:B------:R-:W-:Y:S01]  /*02b0*/  IMAD.MOV.U32 R3, RZ, RZ, 0x43480000 ;  /* 0x43480000ff037424 */ /* 0x000fe200078e00ff */
[----:B------:R-:W-:-:S07]  /*02c0*/  MOV R6, 0x2e0 ;  /* 0x000002e000067802 */ /* 0x000fce0000000f00 */
[----:B------:R-:W-:Y:S05]  /*02d0*/  CALL.REL.NOINC `($__internal_0_$__cuda_sm3x_div_rn_noftz_f32_slowpath) ;  /* 0x00000010006c7944 */ /* 0x000fea0003c00000 */
.L_x_3:
[----:B------:R-:W-:Y:S05]  /*02e0*/  BSYNC.RECONVERGENT B0 ;  /* 0x0000000000007941 */ /* 0x000fea0003800200 */
.L_x_2:
[----:B------:R-:W-:Y:S01]  /*02f0*/  BSSY.RECONVERGENT B0, `(.L_x_4) ;  /* 0x0000011000007945 */ /* 0x000fe20003800200 */
[----:B------:R-:W-:Y:S01]  /*0300*/  IMAD.MOV.U32 R3, RZ, RZ, RZ ;  /* 0x000000ffff037224 */ /* 0x000fe200078e00ff */
[----:B------:R-:W-:Y:S01]  /*0310*/  CS2R R6, SRZ ;  /* 0x0000000000067805 */ /* 0x000fe2000001ff00 */
[----:B------:R-:W-:Y:S02]  /*0320*/  IMAD.MOV.U32 R4, RZ, RZ, RZ ;  /* 0x000000ffff047224 */ /* 0x000fe400078e00ff */
[----:B------:R-:W-:-:S07]  /*0330*/  IMAD.MOV.U32 R9, RZ, RZ, RZ ;  /* 0x000000ffff097224 */ /* 0x000fce00078e00ff */
.L_x_5:
[----:B------:R-:W-:Y:S01]  /*0340*/  FADD R7, R7, -R4 ;  /* 0x8000000407077221 */ /* 0x000fe20000000000 */
[----:B------:R-:W-:Y:S01]  /*0350*/  FADD R11, R6, R6 ;  /* 0x00000006060b7221 */ /* 0x000fe20000000000 */
[----:B------:R-:W-:Y:S02]  /*0360*/  ISETP.GE.U32.AND P0, PT, R3, 0x3e7, PT ;  /* 0x000003e70300780c */ /* 0x000fe40003f06070 */
[----:B------:R-:W-:Y:S01]  /*0370*/  FADD R6, R7, R2 ;  /* 0x0000000207067221 */ /* 0x000fe20000000000 */
[----:B------:R-:W-:-:S03]  /*0380*/  FFMA R9, R11, R9, R0 ;  /* 0x000000090b097223 */ /* 0x000fc60000000000 */
[----:B------:R-:W-:Y:S01]  /*0390*/  FMUL R7, R6, R6 ;  /* 0x0000000606077220 */ /* 0x000fe20000400000 */
[----:B------:R-:W-:-:S04]  /*03a0*/  FMUL R4, R9, R9 ;  /* 0x0000000909047220 */ /* 0x000fc80000400000 */
[----:B------:R-:W-:-:S05]  /*03b0*/  FADD R8, R7, R4 ;  /* 0x0000000407087221 */ /* 0x000fca0000000000 */
[----:B------:R-:W-:Y:S02]  /*03c0*/  FSETP.LT.AND P1, PT, R8, 4, PT ;  /* 0x408000000800780b */ /* 0x000fe40003f21000 */
[----:B------:R-:W-:-:S05]  /*03d0*/  IADD3 R8, PT, PT, R3, 0x1, RZ ;  /* 0x0000000103087810 */ /* 0x000fca0007ffe0ff */
[----:B------:R-:W-:-:S06]  /*03e0*/  IMAD.MOV.U32 R3, RZ, RZ, R8 ;  /* 0x000000ffff037224 */ /* 0x000fcc00078e0008 */
[----:B------:R-:W-:Y:S05]  /*03f0*/  @!P0 BRA P1, `(.L_x_5) ;  /* 0xfffffffc00d08947 */ /* 0x000fea000083ffff */
[----:B------:R-:W-:Y:S05]  /*0400*/  BSYNC.RECONVERGENT B0 ;  /* 0x0000000000007941 */ /* 0x000fea0003800200 */
.L_x_4:
[----:B------:R-:W-:Y:S01]  /*0410*/  ISETP.NE.AND P0, PT, R8, 0x3e8, PT ;  /* 0x000003e80800780c */ /* 0x000fe20003f05270 */
[----:B------:R-:W0:-:S12]  /*0420*/  LDCU.64 UR6, c[0x0][0x358] ;  /* 0x00006b00ff0677ac */ /* 0x000e180008000a00 */
[----:B------:R-:W1:Y:S02]  /*0430*/  @!P0 LDC.64 R2, c[0x0][0x380] ;  /* 0x0000e000ff028b82 */ /* 0x000e640000000a00 */
[----:B-1----:R-:W-:-:S05]  /*0440*/  @!P0 IMAD.WIDE R2, R5, 0xc, R2 ;  /* 0x0000000c05028825 */ /* 0x002fca00078e0202 */
[----:B0-----:R0:W-:Y:S04]  /*0450*/  @!P0 STG.E desc[UR6][R2.64], RZ ;  /* 0x000000ff02008986 */ /* 0x0011e8000c101906 */
[----:B------:R0:W-:Y:S04]  /*0460*/  @!P0 STG.E desc[UR6][R2.64+0x4], RZ ;  /* 0x000004ff02008986 */ /* 0x0001e8000c101906 */
[----:B------:R0:W-:Y:S01]  /*0470*/  @!P0 STG.E desc[UR6][R2.64+0x8], RZ ;  /* 0x000008ff02008986 */ /* 0x0001e2000c101906 */
[----:B------:R-:W-:Y:S05]  /*0480*/  @!P0 EXIT ;  /* 0x000000000000894d */ /* 0x000fea0003800000 */
[----:B------:R-:W-:Y:S01]  /*0490*/  I2FP.F32.U32 R0, R8 ;  /* 0x0000000800007245 */ /* 0x000fe20000201000 */
[----:B------:R-:W-:Y:S01]  /*04a0*/  IMAD.MOV.U32 R13, RZ, RZ, 0x3a83126f ;  /* 0x3a83126fff0d7424 */ /* 0x000fe200078e00ff */
[----:B------:R-:W-:Y:S01]  /*04b0*/  BSSY.RECONVERGENT B0, `(.L_x_6) ;  /* 0x000000d000007945 */ /* 0x000fe20003800200 */
[----:B0-----:R-:W-:Y:S01]  /*04c0*/  IMAD.MOV.U32 R2, RZ, RZ, 0x447a0000 ;  /* 0x447a0000ff027424 */ /* 0x001fe200078e00ff */
[----:B------:R-:W0:Y:S03]  /*04d0*/  FCHK P0, R0, 1000 ;  /* 0x447a000000007902 */ /* 0x000e260000000000 */
[----:B------:R-:W-:-:S04]  /*04e0*/  FFMA R2, R13, -R2, 1 ;  /* 0x3f8000000d027423 */ /* 0x000fc80000000802 */
[----:B------:R-:W-:-:S04]  /*04f0*/  FFMA R13, R2, R13, 0.0010000000474974513054 ;  /* 0x3a83126f020d7423 */ /* 0x000fc8000000000d */
[----:B------:R-:W-:-:S04]  /*0500*/  FFMA R2, R0, R13, RZ ;  /* 0x0000000d00027223 */ /* 0x000fc800000000ff */
[----:B------:R-:W-:-:S04]  /*0510*/  FFMA R3, R2, -1000, R0 ;  /* 0xc47a000002037823 */ /* 0x000fc80000000000 */
[----:B------:R-:W-:Y:S01]  /*0520*/  FFMA R13, R13, R3, R2 ;  /* 0x000000030d0d7223 */ /* 0x000fe20000000002 */
[----:B0-----:R-:W-:Y:S06]  /*0530*/  @!P0 BRA `(.L_x_7) ;  /* 0x0000000000108947 */ /* 0x001fec0003800000 */
[----:B------:R-:W-:Y:S01]  /*0540*/  IMAD.MOV.U32 R3, RZ, RZ, 0x447a0000 ;  /* 0x447a0000ff037424 */ /* 0x000fe200078e00ff */
[----:B------:R-:W-:-:S07]  /*0550*/  MOV R6, 0x570 ;  /* 0x0000057000067802 */ /* 0x000fce0000000f00 */
[----:B------:R-:W-:Y:S05]  /*0560*/  CALL.REL.NOINC `($__internal_0_$__cuda_sm3x_div_rn_noftz_f32_slowpath) ;  /* 0x0000000c00c87944 */ /* 0x000fea0003c00000 */
[----:B------:R-:W-:-:S07]  /*0570*/  MOV R13, R0 ;  /* 0x00000000000d7202 */ /* 0x000fce0000000f00 */
.L_x_7:
[----:B------:R-:W-:Y:S05]  /*0580*/  BSYNC.RECONVERGENT B0 ;  /* 0x0000000000007941 */ /* 0x000fea0003800200 */
.L_x_6:
[----:B------:R-:W-:Y:S01]  /*0590*/  FMUL R11, R13, 25.132741928100585938 ;  /* 0x41c90fdb0d0b7820 */ /* 0x000fe20000400000 */
[----:B------:R-:W-:Y:S03]  /*05a0*/  BSSY.RECONVERGENT B0, `(.L_x_8) ;  /* 0x000003a000007945 */ /* 0x000fe60003800200 */
[C---:B------:R-:W-:Y:S01]  /*05b0*/  FMUL R0, R11.reuse, 0.63661974668502807617 ;  /* 0x3f22f9830b007820 */ /* 0x040fe20000400000 */
[----:B------:R-:W-:-:S05]  /*05c0*/  FSETP.GE.AND P0, PT, |R11|, 105615, PT ;  /* 0x47ce47800b00780b */ /* 0x000fca0003f06200 */
[----:B------:R-:W0:Y:S02]  /*05d0*/  F2I.NTZ R0, R0 ;  /* 0x0000000000007305 */ /* 0x000e240000203100 */
[----:B0-----:R-:W-:-:S05]  /*05e0*/  I2FP.F32.S32 R2, R0 ;  /* 0x0000000000027245 */ /* 0x001fca0000201400 */
[----:B------:R-:W-:-:S04]  /*05f0*/  FFMA R3, R2, -1.5707962512969970703, R11 ;  /* 0xbfc90fda02037823 */ /* 0x000fc8000000000b */
[----:B------:R-:W-:-:S04]  /*0600*/  FFMA R3, R2, -7.5497894158615963534e-08, R3 ;  /* 0xb3a2216802037823 */ /* 0x000fc80000000003 */
[----:B------:R-:W-:Y:S01]  /*0610*/  FFMA R4, R2, -5.3903029534742383927e-15, R3 ;  /* 0xa7c234c502047823 */ /* 0x000fe20000000003 */
[----:B------:R-:W-:Y:S06]  /*0620*/  @!P0 BRA `(.L_x_9) ;  /* 0x0000000000c48947 */ /* 0x000fec0003800000 */
[----:B------:R-:W-:-:S13]  /*0630*/  FSETP.NEU.AND P0, PT, |R11|, +INF , PT ;  /* 0x7f8000000b00780b */ /* 0x000fda0003f0d200 */
[----:B------:R-:W-:Y:S01]  /*0640*/  @!P0 FMUL R4, RZ, R11 ;  /* 0x0000000bff048220 */ /* 0x000fe20000400000 */
[----:B------:R-:W-:Y:S01]  /*0650*/  @!P0 IMAD.MOV.U32 R0, RZ, RZ, RZ ;  /* 0x000000ffff008224 */ /* 0x000fe200078e00ff */
[----:B------:R-:W-:Y:S06]  /*0660*/  @!P0 BRA `(.L_x_9) ;  /* 0x0000000000b48947 */ /* 0x000fec0003800000 */
[----:B------:R-:W-:Y:S01]  /*0670*/  IMAD.SHL.U32 R2, R11, 0x100, RZ ;  /* 0x000001000b027824 */ /* 0x000fe200078e00ff */
[----:B------:R-:W0:Y:S01]  /*0680*/  LDCU.64 UR8, c[0x4][URZ] ;  /* 0x01000000ff0877ac */ /* 0x000e220008000a00 */
[----:B------:R-:W-:Y:S02]  /*0690*/  IMAD.MOV.U32 R6, RZ, RZ, RZ ;  /* 0x000000ffff067224 */ /* 0x000fe400078e00ff */
[----:B------:R-:W-:Y:S01]  /*06a0*/  IMAD.MOV.U32 R0, RZ, RZ, R1 ;  /* 0x000000ffff007224 */ /* 0x000fe200078e0001 */
[----:B------:R-:W-:Y:S01]  /*06b0*/  LOP3.LUT R15, R2, 0x80000000, RZ, 0xfc, !PT ;  /* 0x80000000020f7812 */ /* 0x000fe200078efcff */
[----:B------:R-:W-:Y:S01]  /*06c0*/  UMOV UR5, URZ ;  /* 0x000000ff00057c82 */ /* 0x000fe20008000000 */
[----:B------:R-:W-:-:S05]  /*06d0*/  UMOV UR4, URZ ;  /* 0x000000ff00047c82 */ /* 0x000fca0008000000 */
.L_x_10:
[----:B0-----:R-:W-:Y:S01]  /*06e0*/  MOV R8, UR8 ;  /* 0x0000000800087c02 */ /* 0x001fe20008000f00 */
[----:B------:R-:W-:-:S05]  /*06f0*/  IMAD.U32 R9, RZ, RZ, UR9 ;  /* 0x00000009ff097e24 */ /* 0x000fca000f8e00ff */
[----:B------:R-:W2:Y:S01]  /*0700*/  LDG.E.CONSTANT R2, desc[UR6][R8.64] ;  /* 0x0000000608027981 */ /* 0x000ea2000c1e9900 */
[----:B------:R-:W-:Y:S02]  /*0710*/  UIADD3 UR8, UP0, UPT, UR8, 0x4, URZ ;  /* 0x0000000408087890 */ /* 0x000fe4000ff1e0ff */
[----:B------:R-:W-:Y:S02]  /*0720*/  UIADD3 UR4, UPT, UPT, UR4, 0x1, URZ ;  /* 0x0000000104047890 */ /* 0x000fe4000fffe0ff */
[----:B------:R-:W-:Y:S02]  /*0730*/  UIADD3.X UR9, UPT, UPT, URZ, UR9, URZ, UP0, !UPT ;  /* 0x00000009ff097290 */ /* 0x000fe400087fe4ff */
[----:B------:R-:W-:Y:S01]  /*0740*/  UISETP.NE.AND UP0, UPT, UR4, 0x6, UPT ;  /* 0x000000060400788c */ /* 0x000fe2000bf05270 */
[----:B--2---:R-:W-:-:S03]  /*0750*/  IMAD.WIDE.U32 R2, R2, R15, RZ ;  /* 0x0000000f02027225 */ /* 0x004fc600078e00ff */
[----:B------:R-:W-:-:S04]  /*0760*/  IADD3 R7, P0, PT, R2, R6, RZ ;  /* 0x0000000602077210 */ /* 0x000fc80007f1e0ff */
[----:B------:R-:W-:Y:S01]  /*0770*/  IADD3.X R6, PT, PT, R3, UR5, RZ, P0, !PT ;  /* 0x0000000503067c10 */ /* 0x000fe200087fe4ff */
[----:B------:R0:W-:Y:S02]  /*0780*/  STL [R0], R7 ;  /* 0x0000000700007387 */ /* 0x0001e40000100800 */
[----:B0-----:R-:W-:Y:S01]  /*0790*/  VIADD R0, R0, 0x4 ;  /* 0x0000000400007836 */ /* 0x001fe20000000000 */
[----:B------:R-:W-:Y:S06]  /*07a0*/  BRA.U UP0, `(.L_x_10) ;  /* 0xfffffffd00cc7547 */ /* 0x000fec000b83ffff */
[----:B------:R-:W-:Y:S01]  /*07b0*/  SHF.R.U32.HI R0, RZ, 0x17, R11 ;  /* 0x00000017ff007819 */ /* 0x000fe2000001160b */
[----:B------:R0:W-:Y:S03]  /*07c0*/  STL [R1+0x18], R6 ;  /* 0x0000180601007387 */ /* 0x0001e60000100800 */
[C---:B------:R-:W-:Y:S01]  /*07d0*/  LOP3.LUT P0, R4, R0.reuse, 0x1f, RZ, 0xc0, !PT ;  /* 0x0000001f00047812 */ /* 0x040fe2000780c0ff */
[----:B------:R-:W-:-:S05]  /*07e0*/  VIADD R2, R0, 0xffffff80 ;  /* 0xffffff8000027836 */ /* 0x000fca0000000000 */
[----:B------:R-:W-:-:S05]  /*07f0*/  SHF.R.U32.HI R0, RZ, 0x5, R2 ;  /* 0x00000005ff007819 */ /* 0x000fca0000011602 */
[----:B------:R-:W-:-:S05]  /*0800*/  IMAD R10, R0, -0x4, R1 ;  /* 0xfffffffc000a7824 */ /* 0x000fca00078e0201 */
[----:B------:R-:W2:Y:S04]  /*0810*/  LDL R0, [R10+0x18] ;  /* 0x000018000a007983 */ /* 0x000ea80000100800 */
[----:B------:R-:W2:Y:S04]  /*0820*/  LDL R3, [R10+0x14] ;  /* 0x000014000a037983 */ /* 0x000ea80000100800 */
[----:B------:R-:W3:Y:S01]  /*0830*/  @P0 LDL R2, [R10+0x10] ;  /* 0x000010000a020983 */ /* 0x000ee20000100800 */
[----:B------:R-:W-:Y:S01]  /*0840*/  UMOV UR4, 0x54442d19 ;  /* 0x54442d1900047882 */ /* 0x000fe20000000000 */
[----:B------:R-:W-:Y:S01]  /*0850*/  UMOV UR5, 0x3bf921fb ;  /* 0x3bf921fb00057882 */ /* 0x000fe20000000000 */
[----:B--2---:R-:W-:-:S02]  /*0860*/  @P0 SHF.L.W.U32.HI R0, R3, R4, R0 ;  /* 0x0000000403000219 */ /* 0x004fc40000010e00 */
[----:B---3--:R-:W-:-:S04]  /*0870*/  @P0 SHF.L.W.U32.HI R3, R2, R4, R3 ;  /* 0x0000000402030219 */ /* 0x008fc80000010e03 */
[C---:B------:R-:W-:Y:S01]  /*0880*/  SHF.L.W.U32.HI R2, R3.reuse, 0x2, R0 ;  /* 0x0000000203027819 */ /* 0x040fe20000010e00 */
[----:B------:R-:W-:-:S03]  /*0890*/  IMAD.SHL.U32 R3, R3, 0x4, RZ ;  /* 0x0000000403037824 */ /* 0x000fc600078e00ff */
[----:B------:R-:W-:Y:S02]  /*08a0*/  SHF.R.S32.HI R4, RZ, 0x1f, R2 ;  /* 0x0000001fff047819 */ /* 0x000fe40000011402 */
[----:B------:R-:W-:Y:S02]  /*08b0*/  ISETP.GE.AND P0, PT, R2, RZ, PT ;  /* 0x000000ff0200720c */ /* 0x000fe40003f06270 */
[C---:B------:R-:W-:Y:S02]  /*08c0*/  LOP3.LUT R8, R4.reuse, R3, RZ, 0x3c, !PT ;  /* 0x0000000304087212 */ /* 0x040fe400078e3cff */
[----:B------:R-:W-:Y:S02]  /*08d0*/  LOP3.LUT R9, R4, R2, RZ, 0x3c, !PT ;  /* 0x0000000204097212 */ /* 0x000fe400078e3cff */
[----:B------:R-:W-:-:S04]  /*08e0*/  SHF.R.U32.HI R3, RZ, 0x1e, R0 ;  /* 0x0000001eff037819 */ /* 0x000fc80000011600 */
[----:B------:R-:W0:Y:S01]  /*08f0*/  I2F.F64.S64 R8, R8 ;  /* 0x0000000800087312 */ /* 0x000e220000301c00 */
[----:B------:R-:W-:Y:S01]  /*0900*/  LEA.HI R0, R2, R3, RZ, 0x1 ;  /* 0x0000000302007211 */ /* 0x000fe200078f08ff */
[----:B0-----:R-:W-:-:S10]  /*0910*/  DMUL R6, R8, UR4 ;  /* 0x0000000408067c28 */ /* 0x001fd40008000000 */
[----:B------:R-:W0:Y:S02]  /*0920*/  F2F.F32.F64 R6, R6 ;  /* 0x0000000600067310 */ /* 0x000e240000301000 */
[----:B0-----:R-:W-:-:S07]  /*0930*/  FSEL R4, -R6, R6, !P0 ;  /* 0x0000000606047208 */ /* 0x001fce0004000100 */
.L_x_9:
[----:B------:R-:W-:Y:S05]  /*0940*/  BSYNC.RECONVERGENT B0 ;  /* 0x0000000000007941 */ /* 0x000fea0003800200 */
.L_x_8:
[----:B------:R-:W-:Y:S01]  /*0950*/  FMUL R2, R13, 50.265483856201171875 ;  /* 0x42490fdb0d027820 */ /* 0x000fe20000400000 */
[----:B------:R-:W-:Y:S01]  /*0960*/  LOP3.LUT R8, R0, 0x1, RZ, 0xc0, !PT ;  /* 0x0000000100087812 */ /* 0x000fe200078ec0ff */
[----:B------:R-:W-:Y:S01]  /*0970*/  FMUL R6, R4, R4 ;  /* 0x0000000404067220 */ /* 0x000fe20000400000 */
[----:B------:R-:W-:Y:S01]  /*0980*/  MOV R7, 0x37cbac00 ;  /* 0x37cbac0000077802 */ /* 0x000fe20000000f00 */
[----:B------:R-:W-:Y:S01]  /*0990*/  FMUL R3, R2, 0.63661974668502807617 ;  /* 0x3f22f98302037820 */ /* 0x000fe20000400000 */
[----:B------:R-:W-:Y:S01]  /*09a0*/  ISETP.NE.U32.AND P0, PT, R8, 0x1, PT ;  /* 0x000000010800780c */ /* 0x000fe20003f05070 */
[----:B------:R-:W-:Y:S01]  /*09b0*/  IMAD.MOV.U32 R10, RZ, RZ, 0x3c0885e4 ;  /* 0x3c0885e4ff0a7424 */ /* 0x000fe200078e00ff */
[----:B------:R-:W-:Y:S01]  /*09c0*/  BSSY.RECONVERGENT B0, `(.L_x_11) ;  /* 0x0000047000007945 */ /* 0x000fe20003800200 */
[----:B------:R-:W-:Y:S01]  /*09d0*/  FFMA R8, R6, R7, -0.0013887860113754868507 ;  /* 0xbab607ed06087423 */ /* 0x000fe20000000007 */
[----:B------:R-:W-:Y:S01]  /*09e0*/  VIADD R0, R0, 0x1 ;  /* 0x0000000100007836 */ /* 0x000fe20000000000 */
[----:B------:R-:W0:Y:S01]  /*09f0*/  F2I.NTZ R3, R3 ;  /* 0x0000000300037305 */ /* 0x000e220000203100 */
[----:B------:R-:W-:Y:S01]  /*0a00*/  FSEL R15, R10, 0.041666727513074874878, !P0 ;  /* 0x3d2aaabb0a0f7808 */ /* 0x000fe20004000000 */
[----:B------:R-:W-:Y:S01]  /*0a10*/  IMAD.MOV.U32 R11, RZ, RZ, 0x3e2aaaa8 ;  /* 0x3e2aaaa8ff0b7424 */ /* 0x000fe200078e00ff */
[----:B------:R-:W-:-:S02]  /*0a20*/  FSEL R9, R8, -0.00019574658654164522886, P0 ;  /* 0xb94d415308097808 */ /* 0x000fc40000000000 */
[----:B------:R-:W-:Y:S02]  /*0a30*/  LOP3.LUT P1, RZ, R0, 0x2, RZ, 0xc0, !PT ;  /* 0x0000000200ff7812 */ /* 0x000fe4000782c0ff */
[----:B------:R-:W-:Y:S01]  /*0a40*/  FSEL R0, R4, 1, !P0 ;  /* 0x3f80000004007808 */ /* 0x000fe20004000000 */
[----:B------:R-:W-:Y:S01]  /*0a50*/  FFMA R9, R6, R9, R15 ;  /* 0x0000000906097223 */ /* 0x000fe2000000000f */
[----:B------:R-:W-:Y:S02]  /*0a60*/  FSEL R15, -R11, -0.4999999701976776123, !P0 ;  /* 0xbeffffff0b0f7808 */ /* 0x000fe40004000100 */
[----:B------:R-:W-:-:S03]  /*0a70*/  FSETP.GE.AND P0, PT, |R2|, 105615, PT ;  /* 0x47ce47800200780b */ /* 0x000fc60003f06200 */
[C---:B------:R-:W-:Y:S01]  /*0a80*/  FFMA R15, R6.reuse, R9, R15 ;  /* 0x00000009060f7223 */ /* 0x040fe2000000000f */
[----:B0-----:R-:W-:Y:S01]  /*0a90*/  I2FP.F32.S32 R17, R3 ;  /* 0x0000000300117245 */ /* 0x001fe20000201400 */
[----:B------:R-:W-:-:S04]  /*0aa0*/  FFMA R9, R6, R0, RZ ;  /* 0x0000000006097223 */ /* 0x000fc800000000ff */
[----:B------:R-:W-:Y:S01]  /*0ab0*/  FFMA R4, R17, -1.5707962512969970703, R2 ;  /* 0xbfc90fda11047823 */ /* 0x000fe20000000002 */
[----:B------:R-:W-:-:S03]  /*0ac0*/  FFMA R0, R9, R15, R0 ;  /* 0x0000000f09007223 */ /* 0x000fc60000000000 */
[----:B------:R-:W-:Y:S01]  /*0ad0*/  FFMA R4, R17, -7.5497894158615963534e-08, R4 ;  /* 0xb3a2216811047823 */ /* 0x000fe20000000004 */
[----:B------:R-:W-:-:S03]  /*0ae0*/  @P1 FADD R0, RZ, -R0 ;  /* 0x80000000ff001221 */ /* 0x000fc60000000000 */
[----:B------:R-:W-:Y:S01]  /*0af0*/  FFMA R4, R17, -5.3903029534742383927e-15, R4 ;  /* 0xa7c234c511047823 */ /* 0x000fe20000000004 */
[----:B------:R-:W-:Y:S01]  /*0b00*/  FADD R12, R0, 1 ;  /* 0x3f800000000c7421 */ /* 0x000fe20000000000 */
[----:B------:R-:W-:Y:S06]  /*0b10*/  @!P0 BRA `(.L_x_12) ;  /* 0x0000000000c48947 */ /* 0x000fec0003800000 */
[----:B------:R-:W-:-:S13]  /*0b20*/  FSETP.NEU.AND P0, PT, |R2|, +INF , PT ;  /* 0x7f8000000200780b */ /* 0x000fda0003f0d200 */
[----:B------:R-:W-:Y:S01]  /*0b30*/  @!P0 FMUL R4, RZ, R2 ;  /* 0x00000002ff048220 */ /* 0x000fe20000400000 */
[----:B------:R-:W-:Y:S01]  /*0b40*/  @!P0 IMAD.MOV.U32 R3, RZ, RZ, RZ ;  /* 0x000000ffff038224 */ /* 0x000fe200078e00ff */
[----:B------:R-:W-:Y:S06]  /*0b50*/  @!P0 BRA `(.L_x_12) ;  /* 0x0000000000b48947 */ /* 0x000fec0003800000 */
[----:B------:R-:W-:Y:S01]  /*0b60*/  SHF.L.U32 R3, R2, 0x8, RZ ;  /* 0x0000000802037819 */ /* 0x000fe200000006ff */
[----:B------:R-:W-:Y:S01]  /*0b70*/  IMAD.MOV.U32 R6, RZ, RZ, RZ ;  /* 0x000000ffff067224 */ /* 0x000fe200078e00ff */
[----:B------:R-:W0:Y:S01]  /*0b80*/  LDCU.64 UR8, c[0x4][URZ] ;  /* 0x01000000ff0877ac */ /* 0x000e220008000a00 */
[----:B------:R-:W-:Y:S01]  /*0b90*/  IMAD.MOV.U32 R0, RZ, RZ, R1 ;  /* 0x000000ffff007224 */ /* 0x000fe200078e0001 */
[----:B------:R-:W-:Y:S01]  /*0ba0*/  LOP3.LUT R17, R3, 0x80000000, RZ, 0xfc, !PT ;  /* 0x8000000003117812 */ /* 0x000fe200078efcff */
[----:B------:R-:W-:Y:S01]  /*0bb0*/  UMOV UR5, URZ ;  /* 0x000000ff00057c82 */ /* 0x000fe20008000000 */
[----:B------:R-:W-:-:S05]  /*0bc0*/  UMOV UR4, URZ ;  /* 0x000000ff00047c82 */ /* 0x000fca0008000000 */
.L_x_13:
[----:B0-----:R-:W-:Y:S01]  /*0bd0*/  IMAD.U32 R14, RZ, RZ, UR8 ;  /* 0x00000008ff0e7e24 */ /* 0x001fe2000f8e00ff */
[----:B------:R-:W-:-:S05]  /*0be0*/  MOV R15, UR9 ;  /* 0x00000009000f7c02 */ /* 0x000fca0008000f00 */
        /* <DEDUP_REMOVED lines=31> */
[----:B------:R-:W1:Y:S01]  /*0de0*/  I2F.F64.S64 R8, R8 ;  /* 0x0000000800087312 */ /* 0x000e620000301c00 */
[----:B------:R-:W-:Y:S01]  /*0df0*/  LEA.HI R3, R2, R3, RZ, 0x1 ;  /* 0x0000000302037211 */ /* 0x000fe200078f08ff */
[----:B-1----:R-:W-:-:S10]  /*0e00*/  DMUL R14, R8, UR4 ;  /* 0x00000004080e7c28 */ /* 0x002fd40008000000 */
[----:B------:R-:W1:Y:S02]  /*0e10*/  F2F.F32.F64 R14, R14 ;  /* 0x0000000e000e7310 */ /* 0x000e640000301000 */
[----:B01----:R-:W-:-:S07]  /*0e20*/  FSEL R4, -R14, R14, !P0 ;  /* 0x0000000e0e047208 */ /* 0x003fce0004000100 */
.L_x_12:
[----:B------:R-:W-:Y:S05]  /*0e30*/  BSYNC.RECONVERGENT B0 ;  /* 0x0000000000007941 */ /* 0x000fea0003800200 */
.L_x_11:
[----:B------:R-:W-:Y:S01]  /*0e40*/  FMUL R2, R13, 75.398223876953125 ;  /* 0x4296cbe40d027820 */ /* 0x000fe20000400000 */
[C---:B------:R-:W-:Y:S01]  /*0e50*/  LOP3.LUT R0, R3.reuse, 0x1, RZ, 0xc0, !PT ;  /* 0x0000000103007812 */ /* 0x040fe200078ec0ff */
[----:B------:R-:W-:Y:S01]  /*0e60*/  FMUL R6, R4, R4 ;  /* 0x0000000404067220 */ /* 0x000fe20000400000 */
[----:B------:R-:W-:Y:S01]  /*0e70*/  IADD3 R3, PT, PT, R3, 0x1, RZ ;  /* 0x0000000103037810 */ /* 0x000fe20007ffe0ff */
[----:B------:R-:W-:Y:S01]  /*0e80*/  FMUL R8, R2, 0.63661974668502807617 ;  /* 0x3f22f98302087820 */ /* 0x000fe20000400000 */
[----:B------:R-:W-:Y:S01]  /*0e90*/  ISETP.NE.U32.AND P0, PT, R0, 0x1, PT ;  /* 0x000000010000780c */ /* 0x000fe20003f05070 */
[----:B------:R-:W-:Y:S01]  /*0ea0*/  FFMA R0, R6, R7, -0.0013887860113754868507 ;  /* 0xbab607ed06007423 */ /* 0x000fe20000000007 */
[----:B------:R-:W-:Y:S01]  /*0eb0*/  LOP3.LUT P1, RZ, R3, 0x2, RZ, 0xc0, !PT ;  /* 0x0000000203ff7812 */ /* 0x000fe2000782c0ff */
[----:B------:R-:W0:Y:S01]  /*0ec0*/  F2I.NTZ R16, R8 ;  /* 0x0000000800107305 */ /* 0x000e220000203100 */
[----:B------:R-:W-:Y:S01]  /*0ed0*/  FSEL R13, R10, 0.041666727513074874878, !P0 ;  /* 0x3d2aaabb0a0d7808 */ /* 0x000fe20004000000 */
[----:B------:R-:W-:Y:S01]  /*0ee0*/  BSSY.RECONVERGENT B0, `(.L_x_14) ;  /* 0x0000041000007945 */ /* 0x000fe20003800200 */
[----:B------:R-:W-:-:S02]  /*0ef0*/  FSEL R9, R0, -0.00019574658654164522886, P0 ;  /* 0xb94d415300097808 */ /* 0x000fc40000000000 */
[----:B------:R-:W-:Y:S02]  /*0f00*/  FSEL R3, -R11, -0.4999999701976776123, !P0 ;  /* 0xbeffffff0b037808 */ /* 0x000fe40004000100 */
[----:B------:R-:W-:Y:S01]  /*0f10*/  FSEL R0, R4, 1, !P0 ;  /* 0x3f80000004007808 */ /* 0x000fe20004000000 */
[----:B------:R-:W-:Y:S01]  /*0f20*/  FFMA R9, R6, R9, R13 ;  /* 0x0000000906097223 */ /* 0x000fe2000000000d */
[----:B------:R-:W-:-:S03]  /*0f30*/  FSETP.GE.AND P0, PT, |R2|, 105615, PT ;  /* 0x47ce47800200780b */ /* 0x000fc60003f06200 */
[C---:B------:R-:W-:Y:S01]  /*0f40*/  FFMA R9, R6.reuse, R9, R3 ;  /* 0x0000000906097223 */ /* 0x040fe20000000003 */
[----:B------:R-:W-:Y:S01]  /*0f50*/  FFMA R3, R6, R0, RZ ;  /* 0x0000000006037223 */ /* 0x000fe200000000ff */
[----:B0-----:R-:W-:-:S03]  /*0f60*/  I2FP.F32.S32 R13, R16 ;  /* 0x00000010000d7245 */ /* 0x001fc60000201400 */
[----:B------:R-:W-:Y:S02]  /*0f70*/  FFMA R0, R3, R9, R0 ;  /* 0x0000000903007223 */ /* 0x000fe40000000000 */
[C---:B------:R-:W-:Y:S02]  /*0f80*/  FFMA R4, R13.reuse, -1.5707962512969970703, R2 ;  /* 0xbfc90fda0d047823 */ /* 0x040fe40000000002 */
[----:B------:R-:W-:Y:S02]  /*0f90*/  @P1 FADD R0, RZ, -R0 ;  /* 0x80000000ff001221 */ /* 0x000fe40000000000 */
[----:B------:R-:W-:-:S04]  /*0fa0*/  FFMA R4, R13, -7.5497894158615963534e-08, R4 ;  /* 0xb3a221680d047823 */ /* 0x000fc80000000004 */
[----:B------:R-:W-:Y:S01]  /*0fb0*/  FFMA R4, R13, -5.3903029534742383927e-15, R4 ;  /* 0xa7c234c50d047823 */ /* 0x000fe20000000004 */
[----:B------:R-:W-:Y:S01]  /*0fc0*/  FADD R13, R0, 1 ;  /* 0x3f800000000d7421 */ /* 0x000fe20000000000 */
[----:B------:R-:W-:Y:S06]  /*0fd0*/  @!P0 BRA `(.L_x_15) ;  /* 0x0000000000c48947 */ /* 0x000fec0003800000 */
[----:B------:R-:W-:-:S13]  /*0fe0*/  FSETP.NEU.AND P0, PT, |R2|, +INF , PT ;  /* 0x7f8000000200780b */ /* 0x000fda0003f0d200 */
[----:B------:R-:W-:Y:S01]  /*0ff0*/  @!P0 FMUL R4, RZ, R2 ;  /* 0x00000002ff048220 */ /* 0x000fe20000400000 */
[----:B------:R-:W-:Y:S01]  /*1000*/  @!P0 IMAD.MOV.U32 R16, RZ, RZ, RZ ;  /* 0x000000ffff108224 */ /* 0x000fe200078e00ff */
[----:B------:R-:W-:Y:S06]  /*1010*/  @!P0 BRA `(.L_x_15) ;  /* 0x0000000000b48947 */ /* 0x000fec0003800000 */
[----:B------:R-:W-:Y:S01]  /*1020*/  IMAD.SHL.U32 R3, R2, 0x100, RZ ;  /* 0x0000010002037824 */ /* 0x000fe200078e00ff */
[----:B------:R-:W-:Y:S01]  /*1030*/  MOV R0, R1 ;  /* 0x0000000100007202 */ /* 0x000fe20000000f00 */
[----:B------:R-:W-:Y:S01]  /*1040*/  IMAD.MOV.U32 R6, RZ, RZ, RZ ;  /* 0x000000ffff067224 */ /* 0x000fe200078e00ff */
[----:B------:R-:W0:Y:S02]  /*1050*/  LDCU.64 UR8, c[0x4][URZ] ;  /* 0x01000000ff0877ac */ /* 0x000e240008000a00 */
[----:B------:R-:W-:Y:S01]  /*1060*/  LOP3.LUT R17, R3, 0x80000000, RZ, 0xfc, !PT ;  /* 0x8000000003117812 */ /* 0x000fe200078efcff */
[----:B------:R-:W-:Y:S01]  /*1070*/  UMOV UR5, URZ ;  /* 0x000000ff00057c82 */ /* 0x000fe20008000000 */
[----:B------:R-:W-:-:S05]  /*1080*/  UMOV UR4, URZ ;  /* 0x000000ff00047c82 */ /* 0x000fca0008000000 */
.L_x_16:
[----:B0-----:R-:W-:Y:S02]  /*1090*/  IMAD.U32 R14, RZ, RZ, UR8 ;  /* 0x00000008ff0e7e24 */ /* 0x001fe4000f8e00ff */
        /* <DEDUP_REMOVED lines=14> */
[C---:B------:R-:W-:Y:S02]  /*1180*/  IADD3 R0, PT, PT, R2.reuse, -0x80, RZ ;  /* 0xffffff8002007810 */ /* 0x040fe40007ffe0ff */
[----:B------:R-:W-:Y:S02]  /*1190*/  LOP3.LUT P0, R4, R2, 0x1f, RZ, 0xc0, !PT ;  /* 0x0000001f02047812 */ /* 0x000fe4000780c0ff */
        /* <DEDUP_REMOVED lines=21> */
.L_x_15:
[----:B------:R-:W-:Y:S05]  /*12f0*/  BSYNC.RECONVERGENT B0 ;  /* 0x0000000000007941 */ /* 0x000fea0003800200 */
.L_x_14:
[----:B------:R-:W-:Y:S01]  /*1300*/  FMUL R6, R4, R4 ;  /* 0x0000000404067220 */ /* 0x000fe20000400000 */
[C---:B------:R-:W-:Y:S01]  /*1310*/  LOP3.LUT R0, R16.reuse, 0x1, RZ, 0xc0, !PT ;  /* 0x0000000110007812 */ /* 0x040fe200078ec0ff */
[----:B------:R-:W-:Y:S01]  /*1320*/  VIADD R16, R16, 0x1 ;  /* 0x0000000110107836 */ /* 0x000fe20000000000 */
[----:B------:R-:W0:Y:S01]  /*1330*/  LDC.64 R2, c[0x0][0x380] ;  /* 0x0000e000ff027b82 */ /* 0x000e220000000a00 */
[----:B------:R-:W-:Y:S01]  /*1340*/  FFMA R7, R6, R7, -0.0013887860113754868507 ;  /* 0xbab607ed06077423 */ /* 0x000fe20000000007 */
[----:B------:R-:W-:Y:S01]  /*1350*/  ISETP.NE.U32.AND P0, PT, R0, 0x1, PT ;  /* 0x000000010000780c */ /* 0x000fe20003f05070 */
[----:B------:R-:W-:Y:S01]  /*1360*/  FMUL R13, R13, 0.5 ;  /* 0x3f0000000d0d7820 */ /* 0x000fe20000400000 */
[----:B------:R-:W-:Y:S02]  /*1370*/  LOP3.LUT P1, RZ, R16, 0x2, RZ, 0xc0, !PT ;  /* 0x0000000210ff7812 */ /* 0x000fe4000782c0ff */
[----:B------:R-:W-:Y:S02]  /*1380*/  FSEL R9, R10, 0.041666727513074874878, !P0 ;  /* 0x3d2aaabb0a097808 */ /* 0x000fe40004000000 */
[----:B------:R-:W-:-:S02]  /*1390*/  FSEL R7, R7, -0.00019574658654164522886, P0 ;  /* 0xb94d415307077808 */ /* 0x000fc40000000000 */
[----:B------:R-:W-:Y:S02]  /*13a0*/  FSEL R8, -R11, -0.4999999701976776123, !P0 ;  /* 0xbeffffff0b087808 */ /* 0x000fe40004000100 */
[----:B------:R-:W-:Y:S01]  /*13b0*/  FSEL R0, R4, 1, !P0 ;  /* 0x3f80000004007808 */ /* 0x000fe20004000000 */
[----:B------:R-:W-:-:S04]  /*13c0*/  FFMA R7, R6, R7, R9 ;  /* 0x0000000706077223 */ /* 0x000fc80000000009 */
[C---:B------:R-:W-:Y:S01]  /*13d0*/  FFMA R8, R6.reuse, R7, R8 ;  /* 0x0000000706087223 */ /* 0x040fe20000000008 */
[----:B------:R-:W-:-:S04]  /*13e0*/  FFMA R7, R6, R0, RZ ;  /* 0x0000000006077223 */ /* 0x000fc800000000ff */
[----:B------:R-:W-:Y:S01]  /*13f0*/  FFMA R0, R7, R8, R0 ;  /* 0x0000000807007223 */ /* 0x000fe20000000000 */
[----:B------:R-:W-:Y:S01]  /*1400*/  FMUL R7, R12, 0.5 ;  /* 0x3f0000000c077820 */ /* 0x000fe20000400000 */
[----:B0-----:R-:W-:-:S04]  /*1410*/  IMAD.WIDE R2, R5, 0xc, R2 ;  /* 0x0000000c05027825 */ /* 0x001fc800078e0202 */
[----:B------:R-:W-:Y:S01]  /*1420*/  @P1 FADD R0, RZ, -R0 ;  /* 0x80000000ff001221 */ /* 0x000fe20000000000 */
[----:B------:R-:W-:Y:S03]  /*1430*/  STG.E desc[UR6][R2.64], R7 ;  /* 0x0000000702007986 */ /* 0x000fe6000c101906 */
[----:B------:R-:W-:Y:S01]  /*1440*/  FADD R0, R0, 1 ;  /* 0x3f80000000007421 */ /* 0x000fe20000000000 */
[----:B------:R-:W-:Y:S03]  /*1450*/  STG.E desc[UR6][R2.64+0x4], R13 ;  /* 0x0000040d02007986 */ /* 0x000fe6000c101906 */
[----:B------:R-:W-:-:S05]  /*1460*/  FMUL R5, R0, 0.5 ;  /* 0x3f00000000057820 */ /* 0x000fca0000400000 */
[----:B------:R-:W-:Y:S01]  /*1470*/  STG.E desc[UR6][R2.64+0x8], R5 ;  /* 0x0000080502007986 */ /* 0x000fe2000c101906 */
[----:B------:R-:W-:Y:S05]  /*1480*/  EXIT ;  /* 0x000000000000794d */ /* 0x000fea0003800000 */
        .weak           $__internal_0_$__cuda_sm3x_div_rn_noftz_f32_slowpath
        .type           $__internal_0_$__cuda_sm3x_div_rn_noftz_f32_slowpath,@function
        .size           $__internal_0_$__cuda_sm3x_div_rn_noftz_f32_slowpath,(.L_x_29 - $__internal_0_$__cuda_sm3x_div_rn_noftz_f32_slowpath)
$__internal_0_$__cuda_sm3x_div_rn_noftz_f32_slowpath:
[----:B------:R-:W-:Y:S01]  /*1490*/  SHF.R.U32.HI R8, RZ, 0x17, R3 ;  /* 0x00000017ff087819 */ /* 0x000fe20000011603 */
[----:B------:R-:W-:Y:S01]  /*14a0*/  BSSY.RECONVERGENT B1, `(.L_x_17) ;  /* 0x0000062000017945 */ /* 0x000fe20003800200 */
[----:B------:R-:W-:Y:S02]  /*14b0*/  SHF.R.U32.HI R7, RZ, 0x17, R0 ;  /* 0x00000017ff077819 */ /* 0x000fe40000011600 */
[----:B------:R-:W-:Y:S02]  /*14c0*/  LOP3.LUT R12, R8, 0xff, RZ, 0xc0, !PT ;  /* 0x000000ff080c7812 */ /* 0x000fe400078ec0ff */
[----:B------:R-:W-:-:S03]  /*14d0*/  LOP3.LUT R10, R7, 0xff, RZ, 0xc0, !PT ;  /* 0x000000ff070a7812 */ /* 0x000fc600078ec0ff */
[----:B------:R-:W-:Y:S01]  /*14e0*/  VIADD R9, R12, 0xffffffff ;  /* 0xffffffff0c097836 */ /* 0x000fe20000000000 */
[----:B------:R-:W-:-:S04]  /*14f0*/  IADD3 R8, PT, PT, R10, -0x1, RZ ;  /* 0xffffffff0a087810 */ /* 0x000fc80007ffe0ff */
[----:B------:R-:W-:-:S04]  /*1500*/  ISETP.GT.U32.AND P0, PT, R9, 0xfd, PT ;  /* 0x000000fd0900780c */ /* 0x000fc80003f04070 */
[----:B------:R-:W-:-:S13]  /*1510*/  ISETP.GT.U32.OR P0, PT, R8, 0xfd, P0 ;  /* 0x000000fd0800780c */ /* 0x000fda0000704470 */
[----:B------:R-:W-:Y:S01]  /*1520*/  @!P0 IMAD.MOV.U32 R7, RZ, RZ, RZ ;  /* 0x000000ffff078224 */ /* 0x000fe200078e00ff */
[----:B------:R-:W-:Y:S06]  /*1530*/  @!P0 BRA `(.L_x_18) ;  /* 0x00000000005c8947 */ /* 0x000fec0003800000 */
[----:B------:R-:W-:Y:S02]  /*1540*/  FSETP.GTU.FTZ.AND P0, PT, |R0|, +INF , PT ;  /* 0x7f8000000000780b */ /* 0x000fe40003f1c200 */
[----:B------:R-:W-:-:S04]  /*1550*/  FSETP.GTU.FTZ.AND P1, PT, |R3|, +INF , PT ;  /* 0x7f8000000300780b */ /* 0x000fc80003f3c200 */
[----:B------:R-:W-:-:S13]  /*1560*/  PLOP3.LUT P0, PT, P0, P1, PT, 0xf8, 0x8f ;  /* 0x00000000008f781c */ /* 0x000fda0000703f70 */
[----:B------:R-:W-:Y:S05]  /*1570*/  @P0 BRA `(.L_x_19) ;  /* 0x00000004004c0947 */ /* 0x000fea0003800000 */
[----:B------:R-:W-:-:S13]  /*1580*/  LOP3.LUT P0, RZ, R3, 0x7fffffff, R0, 0xc8, !PT ;  /* 0x7fffffff03ff7812 */ /* 0x000fda000780c800 */
[----:B------:R-:W-:Y:S05]  /*1590*/  @!P0 BRA `(.L_x_20) ;  /* 0x00000004003c8947 */ /* 0x000fea0003800000 */
[C---:B------:R-:W-:Y:S02]  /*15a0*/  FSETP.NEU.FTZ.AND P2, PT, |R0|.reuse, +INF , PT ;  /* 0x7f8000000000780b */ /* 0x040fe40003f5d200 */
[----:B------:R-:W-:Y:S02]  /*15b0*/  FSETP.NEU.FTZ.AND P1, PT, |R3|, +INF , PT ;  /* 0x7f8000000300780b */ /* 0x000fe40003f3d200 */
[----:B------:R-:W-:-:S11]  /*15c0*/  FSETP.NEU.FTZ.AND P0, PT, |R0|, +INF , PT ;  /* 0x7f8000000000780b */ /* 0x000fd60003f1d200 */
[----:B------:R-:W-:Y:S05]  /*15d0*/  @!P1 BRA !P2, `(.L_x_20) ;  /* 0x00000004002c9947 */ /* 0x000fea0005000000 */
[----:B------:R-:W-:-:S04]  /*15e0*/  LOP3.LUT P2, RZ, R0, 0x7fffffff, RZ, 0xc0, !PT ;  /* 0x7fffffff00ff7812 */ /* 0x000fc8000784c0ff */
[----:B------:R-:W-:-:S13]  /*15f0*/  PLOP3.LUT P1, PT, P1, P2, PT, 0x2f, 0xf2 ;  /* 0x0000000000f2781c */ /* 0x000fda0000f24577 */
[----:B------:R-:W-:Y:S05]  /*1600*/  @P1 BRA `(.L_x_21) ;  /* 0x0000000400181947 */ /* 0x000fea0003800000 */
[----:B------:R-:W-:-:S04]  /*1610*/  LOP3.LUT P1, RZ, R3, 0x7fffffff, RZ, 0xc0, !PT ;  /* 0x7fffffff03ff7812 */ /* 0x000fc8000782c0ff */
[----:B------:R-:W-:-:S13]  /*1620*/  PLOP3.LUT P0, PT, P0, P1, PT, 0x2f, 0xf2 ;  /* 0x0000000000f2781c */ /* 0x000fda0000702577 */
[----:B------:R-:W-:Y:S05]  /*1630*/  @P0 BRA `(.L_x_22) ;  /* 0x0000000400000947 */ /* 0x000fea0003800000 */
[----:B------:R-:W-:Y:S02]  /*1640*/  ISETP.GE.AND P0, PT, R8, RZ, PT ;  /* 0x000000ff0800720c */ /* 0x000fe40003f06270 */
[----:B------:R-:W-:-:S11]  /*1650*/  ISETP.GE.AND P1, PT, R9, RZ, PT ;  /* 0x000000ff0900720c */ /* 0x000fd60003f26270 */
[----:B------:R-:W-:Y:S02]  /*1660*/  @P0 IMAD.MOV.U32 R7, RZ, RZ, RZ ;  /* 0x000000ffff070224 */ /* 0x000fe400078e00ff */
[----:B------:R-:W-:Y:S01]  /*1670*/  @!P0 FFMA R0, R0, 1.84467440737095516160e+19, RZ ;  /* 0x5f80000000008823 */ /* 0x000fe200000000ff */
[----:B------:R-:W-:Y:S02]  /*1680*/  @!P0 IMAD.MOV.U32 R7, RZ, RZ, -0x40 ;  /* 0xffffffc0ff078424 */ /* 0x000fe400078e00ff */
[----:B------:R-:W-:-:S03]  /*1690*/  @!P1 FFMA R3, R3, 1.84467440737095516160e+19, RZ ;  /* 0x5f80000003039823 */ /* 0x000fc600000000ff */
[----:B------:R-:W-:-:S07]  /*16a0*/  @!P1 IADD3 R7, PT, PT, R7, 0x40, RZ ;  /* 0x0000004007079810 */ /* 0x000fce0007ffe0ff */
.L_x_18:
[----:B------:R-:W-:Y:S01]  /*16b0*/  LEA R8, R12, 0xc0800000, 0x17 ;  /* 0xc08000000c087811 */ /* 0x000fe200078eb8ff */
[----:B------:R-:W-:Y:S04]  /*16c0*/  BSSY.RECONVERGENT B2, `(.L_x_23) ;  /* 0x0000036000027945 */ /* 0x000fe80003800200 */
[----:B------:R-:W-:Y:S02]  /*16d0*/  IMAD.IADD R8, R3, 0x1, -R8 ;  /* 0x0000000103087824 */ /* 0x000fe400078e0a08 */
[----:B------:R-:W-:Y:S02]  /*16e0*/  VIADD R3, R10, 0xffffff81 ;  /* 0xffffff810a037836 */ /* 0x000fe40000000000 */
[----:B------:R0:W1:Y:S01]  /*16f0*/  MUFU.RCP R9, R8 ;  /* 0x0000000800097308 */ /* 0x0000620000001000 */
[----:B------:R-:W-:Y:S01]  /*1700*/  FADD.FTZ R11, -R8, -RZ ;  /* 0x800000ff080b7221 */ /* 0x000fe20000010100 */
[C---:B------:R-:W-:Y:S01]  /*1710*/  IMAD R0, R3.reuse, -0x800000, R0 ;  /* 0xff80000003007824 */ /* 0x040fe200078e0200 */
[----:B0-----:R-:W-:-:S05]  /*1720*/  IADD3 R8, PT, PT, R3, 0x7f, -R12 ;  /* 0x0000007f03087810 */ /* 0x001fca0007ffe80c */
[----:B------:R-:W-:Y:S02]  /*1730*/  IMAD.IADD R8, R8, 0x1, R7 ;  /* 0x0000000108087824 */ /* 0x000fe400078e0207 */
[----:B-1----:R-:W-:-:S04]  /*1740*/  FFMA R10, R9, R11, 1 ;  /* 0x3f800000090a7423 */ /* 0x002fc8000000000b */
[----:B------:R-:W-:-:S04]  /*1750*/  FFMA R14, R9, R10, R9 ;  /* 0x0000000a090e7223 */ /* 0x000fc80000000009 */
[----:B------:R-:W-:-:S04]  /*1760*/  FFMA R9, R0, R14, RZ ;  /* 0x0000000e00097223 */ /* 0x000fc800000000ff */
[----:B------:R-:W-:-:S04]  /*1770*/  FFMA R10, R11, R9, R0 ;  /* 0x000000090b0a7223 */ /* 0x000fc80000000000 */
[----:B------:R-:W-:-:S04]  /*1780*/  FFMA R9, R14, R10, R9 ;  /* 0x0000000a0e097223 */ /* 0x000fc80000000009 */
[----:B------:R-:W-:-:S04]  /*1790*/  FFMA R10, R11, R9, R0 ;  /* 0x000000090b0a7223 */ /* 0x000fc80000000000 */
[----:B------:R-:W-:-:S05]  /*17a0*/  FFMA R0, R14, R10, R9 ;  /* 0x0000000a0e007223 */ /* 0x000fca0000000009 */
[----:B------:R-:W-:-:S04]  /*17b0*/  SHF.R.U32.HI R3, RZ, 0x17, R0 ;  /* 0x00000017ff037819 */ /* 0x000fc80000011600 */
[----:B------:R-:W-:-:S04]  /*17c0*/  LOP3.LUT R3, R3, 0xff, RZ, 0xc0, !PT ;  /* 0x000000ff03037812 */ /* 0x000fc800078ec0ff */
[----:B------:R-:W-:-:S05]  /*17d0*/  IADD3 R11, PT, PT, R3, R8, RZ ;  /* 0x00000008030b7210 */ /* 0x000fca0007ffe0ff */
[----:B------:R-:W-:-:S05]  /*17e0*/  VIADD R3, R11, 0xffffffff ;  /* 0xffffffff0b037836 */ /* 0x000fca0000000000 */
[----:B------:R-:W-:-:S13]  /*17f0*/  ISETP.GE.U32.AND P0, PT, R3, 0xfe, PT ;  /* 0x000000fe0300780c */ /* 0x000fda0003f06070 */
[----:B------:R-:W-:Y:S05]  /*1800*/  @!P0 BRA `(.L_x_24) ;  /* 0x0000000000808947 */ /* 0x000fea0003800000 */
[----:B------:R-:W-:-:S13]  /*1810*/  ISETP.GT.AND P0, PT, R11, 0xfe, PT ;  /* 0x000000fe0b00780c */ /* 0x000fda0003f04270 */
[----:B------:R-:W-:Y:S05]  /*1820*/  @P0 BRA `(.L_x_25) ;  /* 0x00000000006c0947 */ /* 0x000fea0003800000 */
[----:B------:R-:W-:-:S13]  /*1830*/  ISETP.GE.AND P0, PT, R11, 0x1, PT ;  /* 0x000000010b00780c */ /* 0x000fda0003f06270 */
[----:B------:R-:W-:Y:S05]  /*1840*/  @P0 BRA `(.L_x_26) ;  /* 0x0000000000740947 */ /* 0x000fea0003800000 */
[----:B------:R-:W-:Y:S02]  /*1850*/  ISETP.GE.AND P0, PT, R11, -0x18, PT ;  /* 0xffffffe80b00780c */ /* 0x000fe40003f06270 */
[----:B------:R-:W-:-:S11]  /*1860*/  LOP3.LUT R0, R0, 0x80000000, RZ, 0xc0, !PT ;  /* 0x8000000000007812 */ /* 0x000fd600078ec0ff */
[----:B------:R-:W-:Y:S05]  /*1870*/  @!P0 BRA `(.L_x_26) ;  /* 0x0000000000688947 */ /* 0x000fea0003800000 */
[CCC-:B------:R-:W-:Y:S01]  /*1880*/  FFMA.RZ R3, R14.reuse, R10.reuse, R9.reuse ;  /* 0x0000000a0e037223 */ /* 0x1c0fe2000000c009 */
[CCC-:B------:R-:W-:Y:S01]  /*1890*/  FFMA.RM R8, R14.reuse, R10.reuse, R9.reuse ;  /* 0x0000000a0e087223 */ /* 0x1c0fe20000004009 */
[C---:B------:R-:W-:Y:S02]  /*18a0*/  ISETP.NE.AND P2, PT, R11.reuse, RZ, PT ;  /* 0x000000ff0b00720c */ /* 0x040fe40003f45270 */
[----:B------:R-:W-:Y:S02]  /*18b0*/  ISETP.NE.AND P1, PT, R11, RZ, PT ;  /* 0x000000ff0b00720c */ /* 0x000fe40003f25270 */
[----:B------:R-:W-:Y:S01]  /*18c0*/  LOP3.LUT R7, R3, 0x7fffff, RZ, 0xc0, !PT ;  /* 0x007fffff03077812 */ /* 0x000fe200078ec0ff */
[----:B------:R-:W-:Y:S01]  /*18d0*/  FFMA.RP R3, R14, R10, R9 ;  /* 0x0000000a0e037223 */ /* 0x000fe20000008009 */
[----:B------:R-:W-:Y:S02]  /*18e0*/  VIADD R10, R11, 0x20 ;  /* 0x000000200b0a7836 */ /* 0x000fe40000000000 */
[----:B------:R-:W-:Y:S01]  /*18f0*/  LOP3.LUT R7, R7, 0x800000, RZ, 0xfc, !PT ;  /* 0x0080000007077812 */ /* 0x000fe200078efcff */
[----:B------:R-:W-:Y:S01]  /*1900*/  IMAD.MOV R9, RZ, RZ, -R11 ;  /* 0x000000ffff097224 */ /* 0x000fe200078e0a0b */
[----:B------:R-:W-:-:S02]  /*1910*/  FSETP.NEU.FTZ.AND P0, PT, R3, R8, PT ;  /* 0x000000080300720b */ /* 0x000fc40003f1d000 */
[----:B------:R-:W-:Y:S02]  /*1920*/  SHF.L.U32 R10, R7, R10, RZ ;  /* 0x0000000a070a7219 */ /* 0x000fe400000006ff */
[----:B------:R-:W-:Y:S02]  /*1930*/  SEL R8, R9, RZ, P2 ;  /* 0x000000ff09087207 */ /* 0x000fe40001000000 */
[----:B------:R-:W-:Y:S02]  /*1940*/  ISETP.NE.AND P1, PT, R10, RZ, P1 ;  /* 0x000000ff0a00720c */ /* 0x000fe40000f25270 */
[----:B------:R-:W-:Y:S02]  /*1950*/  SHF.R.U32.HI R8, RZ, R8, R7 ;  /* 0x00000008ff087219 */ /* 0x000fe40000011607 */
[----:B------:R-:W-:Y:S02]  /*1960*/  PLOP3.LUT P0, PT, P0, P1, PT, 0xf8, 0x8f ;  /* 0x00000000008f781c */ /* 0x000fe40000703f70 */
[----:B------:R-:W-:-:S02]  /*1970*/  SHF.R.U32.HI R10, RZ, 0x1, R8 ;  /* 0x00000001ff0a7819 */ /* 0x000fc40000011608 */
[----:B------:R-:W-:-:S04]  /*1980*/  SEL R3, RZ, 0x1, !P0 ;  /* 0x00000001ff037807 */ /* 0x000fc80004000000 */
[----:B------:R-:W-:-:S04]  /*1990*/  LOP3.LUT R3, R3, 0x1, R10, 0xf8, !PT ;  /* 0x0000000103037812 */ /* 0x000fc800078ef80a */
[----:B------:R-:W-:-:S04]  /*19a0*/  LOP3.LUT R3, R3, R8, RZ, 0xc0, !PT ;  /* 0x0000000803037212 */ /* 0x000fc800078ec0ff */
[----:B------:R-:W-:-:S04]  /*19b0*/  IADD3 R3, PT, PT, R10, R3, RZ ;  /* 0x000000030a037210 */ /* 0x000fc80007ffe0ff */
[----:B------:R-:W-:Y:S01]  /*19c0*/  LOP3.LUT R0, R3, R0, RZ, 0xfc, !PT ;  /* 0x0000000003007212 */ /* 0x000fe200078efcff */
[----:B------:R-:W-:Y:S06]  /*19d0*/  BRA `(.L_x_26) ;  /* 0x0000000000107947 */ /* 0x000fec0003800000 */
.L_x_25:
[----:B------:R-:W-:-:S04]  /*19e0*/  LOP3.LUT R0, R0, 0x80000000, RZ, 0xc0, !PT ;  /* 0x8000000000007812 */ /* 0x000fc800078ec0ff */
[----:B------:R-:W-:Y:S01]  /*19f0*/  LOP3.LUT R0, R0, 0x7f800000, RZ, 0xfc, !PT ;  /* 0x7f80000000007812 */ /* 0x000fe200078efcff */
[----:B------:R-:W-:Y:S06]  /*1a00*/  BRA `(.L_x_26) ;  /* 0x0000000000047947 */ /* 0x000fec0003800000 */
.L_x_24:
[----:B------:R-:W-:-:S07]  /*1a10*/  IMAD R0, R8, 0x800000, R0 ;  /* 0x0080000008007824 */ /* 0x000fce00078e0200 */
.L_x_26:
[----:B------:R-:W-:Y:S05]  /*1a20*/  BSYNC.RECONVERGENT B2 ;  /* 0x0000000000027941 */ /* 0x000fea0003800200 */
.L_x_23:
[----:B------:R-:W-:Y:S05]  /*1a30*/  BRA `(.L_x_27) ;  /* 0x0000000000207947 */ /* 0x000fea0003800000 */
.L_x_22:
[----:B------:R-:W-:-:S04]  /*1a40*/  LOP3.LUT R0, R3, 0x80000000, R0, 0x48, !PT ;  /* 0x8000000003007812 */ /* 0x000fc800078e4800 */
[----:B------:R-:W-:Y:S01]  /*1a50*/  LOP3.LUT R0, R0, 0x7f800000, RZ, 0xfc, !PT ;  /* 0x7f80000000007812 */ /* 0x000fe200078efcff */
[----:B------:R-:W-:Y:S06]  /*1a60*/  BRA `(.L_x_27) ;  /* 0x0000000000147947 */ /* 0x000fec0003800000 */
.L_x_21:
[----:B------:R-:W-:Y:S01]  /*1a70*/  LOP3.LUT R0, R3, 0x80000000, R0, 0x48, !PT ;  /* 0x8000000003007812 */ /* 0x000fe200078e4800 */
[----:B------:R-:W-:Y:S06]  /*1a80*/  BRA `(.L_x_27) ;  /* 0x00000000000c7947 */ /* 0x000fec0003800000 */
.L_x_20:
[----:B------:R-:W0:Y:S01]  /*1a90*/  MUFU.RSQ R0, -QNAN ;  /* 0xffc0000000007908 */ /* 0x000e220000001400 */
[----:B------:R-:W-:Y:S05]  /*1aa0*/  BRA `(.L_x_27) ;  /* 0x0000000000047947 */ /* 0x000fea0003800000 */
.L_x_19:
[----:B------:R-:W-:-:S07]  /*1ab0*/  FADD.FTZ R0, R0, R3 ;  /* 0x0000000300007221 */ /* 0x000fce0000010000 */
.L_x_27:
[----:B------:R-:W-:Y:S05]  /*1ac0*/  BSYNC.RECONVERGENT B1 ;  /* 0x0000000000017941 */ /* 0x000fea0003800200 */
.L_x_17:
[----:B------:R-:W-:-:S04]  /*1ad0*/  IMAD.MOV.U32 R7, RZ, RZ, 0x0 ;  /* 0x00000000ff077424 */ /* 0x000fc800078e00ff */
[----:B0-----:R-:W-:Y:S05]  /*1ae0*/  RET.REL.NODEC R6 `(_Z17mandelbrot_kernelP4Vec3) ;  /* 0xffffffe406447950 */ /* 0x001fea0003c3ffff */
.L_x_28:
[----:B------:R-:W-:-:S00]  /*1af0*/  BRA `(.L_x_28) ;  /* 0xfffffffc00fc7947 */ /* 0x000fc0000383ffff */
[----:B------:R-:W-:-:S00]  /*1b00*/  NOP ;  /* 0x0000000000007918 */ /* 0x000fc00000000000 */
[----:B------:R-:W-:-:S00]  /*1b10*/  NOP ;  /* 0x0000000000007918 */ /* 0x000fc00000000000 */
[----:B------:R-:W-:-:S00]  /*1b20*/  NOP ;  /* 0x0000000000007918 */ /* 0x000fc00000000000 */
[----:B------:R-:W-:-:S00]  /*1b30*/  NOP ;  /* 0x0000000000007918 */ /* 0x000fc00000000000 */
[----:B------:R-:W-:-:S00]  /*1b40*/  NOP ;  /* 0x0000000000007918 */ /* 0x000fc00000000000 */
[----:B------:R-:W-:-:S00]  /*1b50*/  NOP ;  /* 0x0000000000007918 */ /* 0x000fc00000000000 */
[----:B------:R-:W-:-:S00]  /*1b60*/  NOP ;  /* 0x0000000000007918 */ /* 0x000fc00000000000 */
[----:B------:R-:W-:-:S00]  /*1b70*/  NOP ;  /* 0x0000000000007918 */ /* 0x000fc00000000000 */
.L_x_29:


//--------------------- .nv.global.init           --------------------------
	.section	.nv.global.init,"aw",@progbits
	.align	4
.nv.global.init:
	.type		__cudart_i2opi_f,@object
	.size		__cudart_i2opi_f,(.L_0 - __cudart_i2opi_f)
__cudart_i2opi_f:
        /*0000*/ 	.byte	0x41, 0x90, 0x43, 0x3c, 0x99, 0x95, 0x62, 0xdb, 0xc0, 0xdd, 0x34, 0xf5, 0xd1, 0x57, 0x27, 0xfc
        /*0010*/ 	.byte	0x29, 0x15, 0x44, 0x4e, 0x6e, 0x83, 0xf9, 0xa2
.L_0:


//--------------------- .nv.shared.reserved.0     --------------------------
	.section	.nv.shared.reserved.0,"aw",@nobits
	.weak		__nv_reservedSMEM_offset_0_alias
	.size		__nv_reservedSMEM_offset_0_alias, 0, 64
	.other		__nv_reservedSMEM_offset_0_alias,@"STO_CUDA_RESERVED_SHARED STV_DEFAULT"
__nv_reservedSMEM_offset_0_alias:
	.zero		0
	.zero		64


//--------------------- .nv.constant0._Z17mandelbrot_kernelP4Vec3 --------------------------
	.section	.nv.constant0._Z17mandelbrot_kernelP4Vec3,"a",@progbits
	.sectionflags	@""
	.align	4
.nv.constant0._Z17mandelbrot_kernelP4Vec3:
	.zero		904


//--------------------- SYMBOLS --------------------------

	.type		.nv.reservedSmem.offset0,@object
	.size		.nv.reservedSmem.offset0,0x4
